//
// Generated by NVIDIA NVVM Compiler
//
// Compiler Build ID: CL-36424714
// Cuda compilation tools, release 13.0, V13.0.88
// Based on NVVM 20.0.0
//

.version 9.0
.target sm_100
.address_size 64

	// .globl	_Z18update_global_bestPfPdi
.global .align 4 .b8 precalc_xorwow_matrix[102400];
.global .align 4 .b8 precalc_xorwow_offset_matrix[102400];
.global .align 4 .b8 mrg32k3aM1[2304];
.global .align 4 .b8 mrg32k3aM2[2304];
.global .align 4 .b8 mrg32k3aM1SubSeq[2016];
.global .align 4 .b8 mrg32k3aM2SubSeq[2016];
.global .align 4 .b8 mrg32k3aM1Seq[2304];
.global .align 4 .b8 mrg32k3aM2Seq[2304];
.const .align 8 .b8 __cr_lgamma_table[72];
.const .align 8 .f64 pso_lower_bound;
.const .align 8 .f64 pso_upper_bound;
.const .align 8 .f64 pso_inertial_weight;
.const .align 8 .f64 pso_cognitive_param;
.const .align 8 .f64 pso_social_param;
.extern .shared .align 16 .b8 min_values[];

.visible .entry _Z18update_global_bestPfPdi(
	.param .u64 .ptr .align 1 _Z18update_global_bestPfPdi_param_0,
	.param .u64 .ptr .align 1 _Z18update_global_bestPfPdi_param_1,
	.param .u32 _Z18update_global_bestPfPdi_param_2
)
{
	.reg .pred 	%p<7>;
	.reg .b32 	%r<12>;
	.reg .b32 	%f<9>;
	.reg .b64 	%rd<7>;
	.reg .b64 	%fd<4>;

	ld.param.u64 	%rd1, [_Z18update_global_bestPfPdi_param_0];
	ld.param.u64 	%rd2, [_Z18update_global_bestPfPdi_param_1];
	ld.param.u32 	%r6, [_Z18update_global_bestPfPdi_param_2];
	mov.u32 	%r1, %tid.x;
	setp.ge.s32 	%p1, %r1, %r6;
	mov.f32 	%f8, 0f7F800000;
	@%p1 bra 	$L__BB0_2;
	cvta.to.global.u64 	%rd3, %rd1;
	mul.wide.u32 	%rd4, %r1, 4;
	add.s64 	%rd5, %rd3, %rd4;
	ld.global.f32 	%f8, [%rd5];
$L__BB0_2:
	shl.b32 	%r7, %r1, 2;
	mov.u32 	%r8, min_values;
	add.s32 	%r2, %r8, %r7;
	st.shared.f32 	[%r2], %f8;
	bar.sync 	0;
	mov.u32 	%r11, %ntid.x;
	setp.lt.u32 	%p2, %r11, 2;
	@%p2 bra 	$L__BB0_6;
$L__BB0_3:
	shr.u32 	%r5, %r11, 1;
	setp.ge.u32 	%p3, %r1, %r5;
	@%p3 bra 	$L__BB0_5;
	ld.shared.f32 	%f4, [%r2];
	shl.b32 	%r9, %r5, 2;
	add.s32 	%r10, %r2, %r9;
	ld.shared.f32 	%f5, [%r10];
	min.f32 	%f6, %f4, %f5;
	st.shared.f32 	[%r2], %f6;
$L__BB0_5:
	bar.sync 	0;
	setp.gt.u32 	%p4, %r11, 3;
	mov.u32 	%r11, %r5;
	@%p4 bra 	$L__BB0_3;
$L__BB0_6:
	setp.ne.s32 	%p5, %r1, 0;
	@%p5 bra 	$L__BB0_8;
	cvta.to.global.u64 	%rd6, %rd2;
	ld.shared.f32 	%f7, [min_values];
	cvt.f64.f32 	%fd1, %f7;
	ld.global.f64 	%fd2, [%rd6];
	setp.gt.f64 	%p6, %fd2, %fd1;
	selp.f64 	%fd3, %fd1, %fd2, %p6;
	st.global.f64 	[%rd6], %fd3;
$L__BB0_8:
	ret;

}
	// .globl	_Z12calc_fitnessPdS_PfS0_S_ii
.visible .entry _Z12calc_fitnessPdS_PfS0_S_ii(
	.param .u64 .ptr .align 1 _Z12calc_fitnessPdS_PfS0_S_ii_param_0,
	.param .u64 .ptr .align 1 _Z12calc_fitnessPdS_PfS0_S_ii_param_1,
	.param .u64 .ptr .align 1 _Z12calc_fitnessPdS_PfS0_S_ii_param_2,
	.param .u64 .ptr .align 1 _Z12calc_fitnessPdS_PfS0_S_ii_param_3,
	.param .u64 .ptr .align 1 _Z12calc_fitnessPdS_PfS0_S_ii_param_4,
	.param .u32 _Z12calc_fitnessPdS_PfS0_S_ii_param_5,
	.param .u32 _Z12calc_fitnessPdS_PfS0_S_ii_param_6
)
{
	.reg .pred 	%p<12>;
	.reg .b32 	%r<48>;
	.reg .b32 	%f<21>;
	.reg .b64 	%rd<37>;
	.reg .b64 	%fd<10>;

	ld.param.u64 	%rd7, [_Z12calc_fitnessPdS_PfS0_S_ii_param_0];
	ld.param.u64 	%rd6, [_Z12calc_fitnessPdS_PfS0_S_ii_param_1];
	ld.param.u64 	%rd8, [_Z12calc_fitnessPdS_PfS0_S_ii_param_2];
	ld.param.u64 	%rd9, [_Z12calc_fitnessPdS_PfS0_S_ii_param_3];
	ld.param.u32 	%r18, [_Z12calc_fitnessPdS_PfS0_S_ii_param_5];
	ld.param.u32 	%r17, [_Z12calc_fitnessPdS_PfS0_S_ii_param_6];
	cvta.to.global.u64 	%rd1, %rd7;
	cvta.to.global.u64 	%rd2, %rd9;
	cvta.to.global.u64 	%rd3, %rd8;
	mov.u32 	%r19, %tid.x;
	mov.u32 	%r20, %ctaid.x;
	mov.u32 	%r21, %ntid.x;
	mad.lo.s32 	%r47, %r20, %r21, %r19;
	mov.u32 	%r22, %nctaid.x;
	mul.lo.s32 	%r2, %r21, %r22;
	mul.lo.s32 	%r3, %r17, %r18;
	setp.ge.s32 	%p1, %r47, %r3;
	@%p1 bra 	$L__BB1_7;
	add.s32 	%r23, %r47, %r2;
	max.s32 	%r24, %r3, %r23;
	setp.lt.s32 	%p2, %r23, %r3;
	selp.u32 	%r25, 1, 0, %p2;
	add.s32 	%r26, %r23, %r25;
	sub.s32 	%r27, %r24, %r26;
	div.u32 	%r28, %r27, %r2;
	add.s32 	%r4, %r28, %r25;
	and.b32  	%r29, %r4, 3;
	setp.eq.s32 	%p3, %r29, 3;
	mov.u32 	%r44, %r47;
	@%p3 bra 	$L__BB1_4;
	add.s32 	%r30, %r4, 1;
	and.b32  	%r31, %r30, 3;
	neg.s32 	%r42, %r31;
	mov.u32 	%r44, %r47;
$L__BB1_3:
	.pragma "nounroll";
	mul.wide.s32 	%rd10, %r44, 8;
	add.s64 	%rd11, %rd1, %rd10;
	ld.global.f64 	%fd4, [%rd11];
	cvt.rn.f32.f64 	%f1, %fd4;
	div.s32 	%r32, %r44, %r17;
	mul.wide.s32 	%rd12, %r32, 4;
	add.s64 	%rd13, %rd3, %rd12;
	mul.f32 	%f2, %f1, %f1;
	atom.global.add.f32 	%f3, [%rd13], %f2;
	add.s32 	%r44, %r44, %r2;
	add.s32 	%r42, %r42, 1;
	setp.ne.s32 	%p4, %r42, 0;
	@%p4 bra 	$L__BB1_3;
$L__BB1_4:
	setp.lt.u32 	%p5, %r4, 3;
	@%p5 bra 	$L__BB1_7;
	mul.wide.s32 	%rd18, %r2, 8;
$L__BB1_6:
	mul.wide.s32 	%rd14, %r44, 8;
	add.s64 	%rd15, %rd1, %rd14;
	ld.global.f64 	%fd5, [%rd15];
	cvt.rn.f32.f64 	%f4, %fd5;
	div.s32 	%r33, %r44, %r17;
	mul.wide.s32 	%rd16, %r33, 4;
	add.s64 	%rd17, %rd3, %rd16;
	mul.f32 	%f5, %f4, %f4;
	atom.global.add.f32 	%f6, [%rd17], %f5;
	add.s32 	%r34, %r44, %r2;
	add.s64 	%rd19, %rd15, %rd18;
	ld.global.f64 	%fd6, [%rd19];
	cvt.rn.f32.f64 	%f7, %fd6;
	div.s32 	%r35, %r34, %r17;
	mul.wide.s32 	%rd20, %r35, 4;
	add.s64 	%rd21, %rd3, %rd20;
	mul.f32 	%f8, %f7, %f7;
	atom.global.add.f32 	%f9, [%rd21], %f8;
	add.s32 	%r36, %r34, %r2;
	add.s64 	%rd22, %rd19, %rd18;
	ld.global.f64 	%fd7, [%rd22];
	cvt.rn.f32.f64 	%f10, %fd7;
	div.s32 	%r37, %r36, %r17;
	mul.wide.s32 	%rd23, %r37, 4;
	add.s64 	%rd24, %rd3, %rd23;
	mul.f32 	%f11, %f10, %f10;
	atom.global.add.f32 	%f12, [%rd24], %f11;
	add.s32 	%r38, %r36, %r2;
	add.s64 	%rd25, %rd22, %rd18;
	ld.global.f64 	%fd8, [%rd25];
	cvt.rn.f32.f64 	%f13, %fd8;
	div.s32 	%r39, %r38, %r17;
	mul.wide.s32 	%rd26, %r39, 4;
	add.s64 	%rd27, %rd3, %rd26;
	mul.f32 	%f14, %f13, %f13;
	atom.global.add.f32 	%f15, [%rd27], %f14;
	add.s32 	%r44, %r38, %r2;
	setp.lt.s32 	%p6, %r44, %r3;
	@%p6 bra 	$L__BB1_6;
$L__BB1_7:
	setp.ge.s32 	%p7, %r47, %r3;
	bar.sync 	0;
	@%p7 bra 	$L__BB1_14;
	cvta.to.global.u64 	%rd4, %rd6;
	mov.u32 	%r46, %r47;
$L__BB1_9:
	div.s32 	%r40, %r46, %r17;
	mul.wide.s32 	%rd28, %r40, 4;
	add.s64 	%rd29, %rd3, %rd28;
	ld.global.f32 	%f16, [%rd29];
	add.s64 	%rd30, %rd2, %rd28;
	ld.global.f32 	%f17, [%rd30];
	setp.geu.f32 	%p8, %f16, %f17;
	mul.wide.s32 	%rd31, %r46, 8;
	add.s64 	%rd5, %rd4, %rd31;
	@%p8 bra 	$L__BB1_11;
	add.s64 	%rd33, %rd1, %rd31;
	ld.global.f64 	%fd9, [%rd33];
	bra.uni 	$L__BB1_12;
$L__BB1_11:
	ld.global.f64 	%fd9, [%rd5];
$L__BB1_12:
	st.global.f64 	[%rd5], %fd9;
	add.s32 	%r46, %r46, %r2;
	setp.lt.s32 	%p9, %r46, %r3;
	@%p9 bra 	$L__BB1_9;
$L__BB1_13:
	div.s32 	%r41, %r47, %r17;
	mul.wide.s32 	%rd34, %r41, 4;
	add.s64 	%rd35, %rd3, %rd34;
	ld.global.f32 	%f18, [%rd35];
	add.s64 	%rd36, %rd2, %rd34;
	ld.global.f32 	%f19, [%rd36];
	setp.lt.f32 	%p10, %f18, %f19;
	selp.f32 	%f20, %f18, %f19, %p10;
	st.global.f32 	[%rd36], %f20;
	add.s32 	%r47, %r47, %r2;
	setp.lt.s32 	%p11, %r47, %r3;
	@%p11 bra 	$L__BB1_13;
$L__BB1_14:
	ret;

}
	// .globl	_Z15init_populationPdS_iii
.visible .entry _Z15init_populationPdS_iii(
	.param .u64 .ptr .align 1 _Z15init_populationPdS_iii_param_0,
	.param .u64 .ptr .align 1 _Z15init_populationPdS_iii_param_1,
	.param .u32 _Z15init_populationPdS_iii_param_2,
	.param .u32 _Z15init_populationPdS_iii_param_3,
	.param .u32 _Z15init_populationPdS_iii_param_4
)
{
	.local .align 8 .b8 	__local_depot2[48];
	.reg .b64 	%SP;
	.reg .b64 	%SPL;
	.reg .pred 	%p<66>;
	.reg .b32 	%r<1222>;
	.reg .b32 	%f<3>;
	.reg .b64 	%rd<29>;
	.reg .b64 	%fd<6>;

	mov.u64 	%SPL, __local_depot2;
	ld.param.u32 	%r556, [_Z15init_populationPdS_iii_param_2];
	ld.param.u32 	%r557, [_Z15init_populationPdS_iii_param_3];
	ld.param.u32 	%r558, [_Z15init_populationPdS_iii_param_4];
	mul.lo.s32 	%r1, %r558, %r557;
	mov.u32 	%r559, %tid.x;
	mov.u32 	%r560, %ctaid.x;
	mov.u32 	%r561, %ntid.x;
	mad.lo.s32 	%r929, %r560, %r561, %r559;
	setp.ge.s32 	%p1, %r929, %r1;
	@%p1 bra 	$L__BB2_118;
	add.u64 	%rd1, %SPL, 0;
	xor.b32  	%r562, %r556, -1429050551;
	mul.lo.s32 	%r563, %r562, 1099087573;
	setp.gt.s32 	%p2, %r556, -1;
	selp.b32 	%r564, -644748465, -1947113066, %p2;
	add.s32 	%r565, %r564, %r563;
	add.s32 	%r3, %r563, 123456789;
	xor.b32  	%r4, %r563, 362436069;
	add.s32 	%r5, %r564, 521288629;
	xor.b32  	%r6, %r564, 88675123;
	add.s32 	%r7, %r563, 5783321;
	add.s32 	%r8, %r565, 6977678;
	ld.const.f64 	%fd2, [pso_upper_bound];
	ld.const.f64 	%fd3, [pso_lower_bound];
	sub.f64 	%fd4, %fd2, %fd3;
	mov.u64 	%rd13, precalc_xorwow_matrix;
$L__BB2_2:
	cvt.s64.s32 	%rd28, %r929;
	st.local.u32 	[%rd1+4], %r3;
	st.local.v2.u32 	[%rd1+8], {%r4, %r5};
	st.local.v2.u32 	[%rd1+16], {%r6, %r7};
	setp.eq.s32 	%p3, %r929, 0;
	mov.u32 	%r948, %r7;
	mov.u32 	%r949, %r6;
	mov.u32 	%r950, %r5;
	mov.u32 	%r951, %r4;
	mov.u32 	%r952, %r3;
	@%p3 bra 	$L__BB2_117;
	mov.b32 	%r935, 0;
	mov.u32 	%r948, %r7;
	mov.u32 	%r949, %r6;
	mov.u32 	%r950, %r5;
	mov.u32 	%r951, %r4;
	mov.u32 	%r952, %r3;
$L__BB2_4:
	mov.u64 	%rd3, %rd28;
	and.b64  	%rd4, %rd3, 3;
	setp.eq.s64 	%p4, %rd4, 0;
	@%p4 bra 	$L__BB2_116;
	mul.wide.u32 	%rd12, %r935, 3200;
	add.s64 	%rd5, %rd13, %rd12;
	mov.b32 	%r948, 0;
	mov.u32 	%r949, %r948;
	mov.u32 	%r950, %r948;
	mov.u32 	%r951, %r948;
	mov.u32 	%r952, %r948;
	mov.u32 	%r941, %r948;
$L__BB2_6:
	mul.wide.u32 	%rd14, %r941, 4;
	add.s64 	%rd15, %rd1, %rd14;
	ld.local.u32 	%r22, [%rd15+4];
	shl.b32 	%r23, %r941, 5;
	mov.b32 	%r947, 0;
$L__BB2_7:
	.pragma "nounroll";
	shr.u32 	%r569, %r22, %r947;
	and.b32  	%r570, %r569, 1;
	setp.eq.b32 	%p5, %r570, 1;
	not.pred 	%p6, %p5;
	add.s32 	%r571, %r23, %r947;
	mul.lo.s32 	%r572, %r571, 5;
	mul.wide.u32 	%rd16, %r572, 4;
	add.s64 	%rd6, %rd5, %rd16;
	@%p6 bra 	$L__BB2_9;
	ld.global.u32 	%r573, [%rd6];
	xor.b32  	%r952, %r952, %r573;
	ld.global.u32 	%r574, [%rd6+4];
	xor.b32  	%r951, %r951, %r574;
	ld.global.u32 	%r575, [%rd6+8];
	xor.b32  	%r950, %r950, %r575;
	ld.global.u32 	%r576, [%rd6+12];
	xor.b32  	%r949, %r949, %r576;
	ld.global.u32 	%r577, [%rd6+16];
	xor.b32  	%r948, %r948, %r577;
$L__BB2_9:
	and.b32  	%r579, %r569, 2;
	setp.eq.s32 	%p7, %r579, 0;
	@%p7 bra 	$L__BB2_11;
	ld.global.u32 	%r580, [%rd6+20];
	xor.b32  	%r952, %r952, %r580;
	ld.global.u32 	%r581, [%rd6+24];
	xor.b32  	%r951, %r951, %r581;
	ld.global.u32 	%r582, [%rd6+28];
	xor.b32  	%r950, %r950, %r582;
	ld.global.u32 	%r583, [%rd6+32];
	xor.b32  	%r949, %r949, %r583;
	ld.global.u32 	%r584, [%rd6+36];
	xor.b32  	%r948, %r948, %r584;
$L__BB2_11:
	and.b32  	%r586, %r569, 4;
	setp.eq.s32 	%p8, %r586, 0;
	@%p8 bra 	$L__BB2_13;
	ld.global.u32 	%r587, [%rd6+40];
	xor.b32  	%r952, %r952, %r587;
	ld.global.u32 	%r588, [%rd6+44];
	xor.b32  	%r951, %r951, %r588;
	ld.global.u32 	%r589, [%rd6+48];
	xor.b32  	%r950, %r950, %r589;
	ld.global.u32 	%r590, [%rd6+52];
	xor.b32  	%r949, %r949, %r590;
	ld.global.u32 	%r591, [%rd6+56];
	xor.b32  	%r948, %r948, %r591;
$L__BB2_13:
	and.b32  	%r593, %r569, 8;
	setp.eq.s32 	%p9, %r593, 0;
	@%p9 bra 	$L__BB2_15;
	ld.global.u32 	%r594, [%rd6+60];
	xor.b32  	%r952, %r952, %r594;
	ld.global.u32 	%r595, [%rd6+64];
	xor.b32  	%r951, %r951, %r595;
	ld.global.u32 	%r596, [%rd6+68];
	xor.b32  	%r950, %r950, %r596;
	ld.global.u32 	%r597, [%rd6+72];
	xor.b32  	%r949, %r949, %r597;
	ld.global.u32 	%r598, [%rd6+76];
	xor.b32  	%r948, %r948, %r598;
$L__BB2_15:
	and.b32  	%r600, %r569, 16;
	setp.eq.s32 	%p10, %r600, 0;
	@%p10 bra 	$L__BB2_17;
	ld.global.u32 	%r601, [%rd6+80];
	xor.b32  	%r952, %r952, %r601;
	ld.global.u32 	%r602, [%rd6+84];
	xor.b32  	%r951, %r951, %r602;
	ld.global.u32 	%r603, [%rd6+88];
	xor.b32  	%r950, %r950, %r603;
	ld.global.u32 	%r604, [%rd6+92];
	xor.b32  	%r949, %r949, %r604;
	ld.global.u32 	%r605, [%rd6+96];
	xor.b32  	%r948, %r948, %r605;
$L__BB2_17:
	and.b32  	%r607, %r569, 32;
	setp.eq.s32 	%p11, %r607, 0;
	@%p11 bra 	$L__BB2_19;
	ld.global.u32 	%r608, [%rd6+100];
	xor.b32  	%r952, %r952, %r608;
	ld.global.u32 	%r609, [%rd6+104];
	xor.b32  	%r951, %r951, %r609;
	ld.global.u32 	%r610, [%rd6+108];
	xor.b32  	%r950, %r950, %r610;
	ld.global.u32 	%r611, [%rd6+112];
	xor.b32  	%r949, %r949, %r611;
	ld.global.u32 	%r612, [%rd6+116];
	xor.b32  	%r948, %r948, %r612;
$L__BB2_19:
	and.b32  	%r614, %r569, 64;
	setp.eq.s32 	%p12, %r614, 0;
	@%p12 bra 	$L__BB2_21;
	ld.global.u32 	%r615, [%rd6+120];
	xor.b32  	%r952, %r952, %r615;
	ld.global.u32 	%r616, [%rd6+124];
	xor.b32  	%r951, %r951, %r616;
	ld.global.u32 	%r617, [%rd6+128];
	xor.b32  	%r950, %r950, %r617;
	ld.global.u32 	%r618, [%rd6+132];
	xor.b32  	%r949, %r949, %r618;
	ld.global.u32 	%r619, [%rd6+136];
	xor.b32  	%r948, %r948, %r619;
$L__BB2_21:
	and.b32  	%r621, %r569, 128;
	setp.eq.s32 	%p13, %r621, 0;
	@%p13 bra 	$L__BB2_23;
	ld.global.u32 	%r622, [%rd6+140];
	xor.b32  	%r952, %r952, %r622;
	ld.global.u32 	%r623, [%rd6+144];
	xor.b32  	%r951, %r951, %r623;
	ld.global.u32 	%r624, [%rd6+148];
	xor.b32  	%r950, %r950, %r624;
	ld.global.u32 	%r625, [%rd6+152];
	xor.b32  	%r949, %r949, %r625;
	ld.global.u32 	%r626, [%rd6+156];
	xor.b32  	%r948, %r948, %r626;
$L__BB2_23:
	and.b32  	%r628, %r569, 256;
	setp.eq.s32 	%p14, %r628, 0;
	@%p14 bra 	$L__BB2_25;
	ld.global.u32 	%r629, [%rd6+160];
	xor.b32  	%r952, %r952, %r629;
	ld.global.u32 	%r630, [%rd6+164];
	xor.b32  	%r951, %r951, %r630;
	ld.global.u32 	%r631, [%rd6+168];
	xor.b32  	%r950, %r950, %r631;
	ld.global.u32 	%r632, [%rd6+172];
	xor.b32  	%r949, %r949, %r632;
	ld.global.u32 	%r633, [%rd6+176];
	xor.b32  	%r948, %r948, %r633;
$L__BB2_25:
	and.b32  	%r635, %r569, 512;
	setp.eq.s32 	%p15, %r635, 0;
	@%p15 bra 	$L__BB2_27;
	ld.global.u32 	%r636, [%rd6+180];
	xor.b32  	%r952, %r952, %r636;
	ld.global.u32 	%r637, [%rd6+184];
	xor.b32  	%r951, %r951, %r637;
	ld.global.u32 	%r638, [%rd6+188];
	xor.b32  	%r950, %r950, %r638;
	ld.global.u32 	%r639, [%rd6+192];
	xor.b32  	%r949, %r949, %r639;
	ld.global.u32 	%r640, [%rd6+196];
	xor.b32  	%r948, %r948, %r640;
$L__BB2_27:
	and.b32  	%r642, %r569, 1024;
	setp.eq.s32 	%p16, %r642, 0;
	@%p16 bra 	$L__BB2_29;
	ld.global.u32 	%r643, [%rd6+200];
	xor.b32  	%r952, %r952, %r643;
	ld.global.u32 	%r644, [%rd6+204];
	xor.b32  	%r951, %r951, %r644;
	ld.global.u32 	%r645, [%rd6+208];
	xor.b32  	%r950, %r950, %r645;
	ld.global.u32 	%r646, [%rd6+212];
	xor.b32  	%r949, %r949, %r646;
	ld.global.u32 	%r647, [%rd6+216];
	xor.b32  	%r948, %r948, %r647;
$L__BB2_29:
	and.b32  	%r649, %r569, 2048;
	setp.eq.s32 	%p17, %r649, 0;
	@%p17 bra 	$L__BB2_31;
	ld.global.u32 	%r650, [%rd6+220];
	xor.b32  	%r952, %r952, %r650;
	ld.global.u32 	%r651, [%rd6+224];
	xor.b32  	%r951, %r951, %r651;
	ld.global.u32 	%r652, [%rd6+228];
	xor.b32  	%r950, %r950, %r652;
	ld.global.u32 	%r653, [%rd6+232];
	xor.b32  	%r949, %r949, %r653;
	ld.global.u32 	%r654, [%rd6+236];
	xor.b32  	%r948, %r948, %r654;
$L__BB2_31:
	and.b32  	%r656, %r569, 4096;
	setp.eq.s32 	%p18, %r656, 0;
	@%p18 bra 	$L__BB2_33;
	ld.global.u32 	%r657, [%rd6+240];
	xor.b32  	%r952, %r952, %r657;
	ld.global.u32 	%r658, [%rd6+244];
	xor.b32  	%r951, %r951, %r658;
	ld.global.u32 	%r659, [%rd6+248];
	xor.b32  	%r950, %r950, %r659;
	ld.global.u32 	%r660, [%rd6+252];
	xor.b32  	%r949, %r949, %r660;
	ld.global.u32 	%r661, [%rd6+256];
	xor.b32  	%r948, %r948, %r661;
$L__BB2_33:
	and.b32  	%r663, %r569, 8192;
	setp.eq.s32 	%p19, %r663, 0;
	@%p19 bra 	$L__BB2_35;
	ld.global.u32 	%r664, [%rd6+260];
	xor.b32  	%r952, %r952, %r664;
	ld.global.u32 	%r665, [%rd6+264];
	xor.b32  	%r951, %r951, %r665;
	ld.global.u32 	%r666, [%rd6+268];
	xor.b32  	%r950, %r950, %r666;
	ld.global.u32 	%r667, [%rd6+272];
	xor.b32  	%r949, %r949, %r667;
	ld.global.u32 	%r668, [%rd6+276];
	xor.b32  	%r948, %r948, %r668;
$L__BB2_35:
	and.b32  	%r670, %r569, 16384;
	setp.eq.s32 	%p20, %r670, 0;
	@%p20 bra 	$L__BB2_37;
	ld.global.u32 	%r671, [%rd6+280];
	xor.b32  	%r952, %r952, %r671;
	ld.global.u32 	%r672, [%rd6+284];
	xor.b32  	%r951, %r951, %r672;
	ld.global.u32 	%r673, [%rd6+288];
	xor.b32  	%r950, %r950, %r673;
	ld.global.u32 	%r674, [%rd6+292];
	xor.b32  	%r949, %r949, %r674;
	ld.global.u32 	%r675, [%rd6+296];
	xor.b32  	%r948, %r948, %r675;
$L__BB2_37:
	and.b32  	%r677, %r569, 32768;
	setp.eq.s32 	%p21, %r677, 0;
	@%p21 bra 	$L__BB2_39;
	ld.global.u32 	%r678, [%rd6+300];
	xor.b32  	%r952, %r952, %r678;
	ld.global.u32 	%r679, [%rd6+304];
	xor.b32  	%r951, %r951, %r679;
	ld.global.u32 	%r680, [%rd6+308];
	xor.b32  	%r950, %r950, %r680;
	ld.global.u32 	%r681, [%rd6+312];
	xor.b32  	%r949, %r949, %r681;
	ld.global.u32 	%r682, [%rd6+316];
	xor.b32  	%r948, %r948, %r682;
$L__BB2_39:
	add.s32 	%r947, %r947, 16;
	setp.ne.s32 	%p22, %r947, 32;
	@%p22 bra 	$L__BB2_7;
	mad.lo.s32 	%r683, %r941, -31, %r23;
	add.s32 	%r941, %r683, 1;
	setp.ne.s32 	%p23, %r941, 5;
	@%p23 bra 	$L__BB2_6;
	st.local.u32 	[%rd1+4], %r952;
	st.local.v2.u32 	[%rd1+8], {%r951, %r950};
	st.local.v2.u32 	[%rd1+16], {%r949, %r948};
	setp.eq.s64 	%p24, %rd4, 1;
	@%p24 bra 	$L__BB2_116;
	mov.b32 	%r948, 0;
	mov.u32 	%r949, %r948;
	mov.u32 	%r950, %r948;
	mov.u32 	%r951, %r948;
	mov.u32 	%r952, %r948;
	mov.u32 	%r1033, %r948;
$L__BB2_43:
	mul.wide.u32 	%rd17, %r1033, 4;
	add.s64 	%rd18, %rd1, %rd17;
	ld.local.u32 	%r198, [%rd18+4];
	shl.b32 	%r199, %r1033, 5;
	mov.b32 	%r1039, 0;
$L__BB2_44:
	.pragma "nounroll";
	shr.u32 	%r686, %r198, %r1039;
	and.b32  	%r687, %r686, 1;
	setp.eq.b32 	%p25, %r687, 1;
	not.pred 	%p26, %p25;
	add.s32 	%r688, %r199, %r1039;
	mul.lo.s32 	%r689, %r688, 5;
	mul.wide.u32 	%rd19, %r689, 4;
	add.s64 	%rd7, %rd5, %rd19;
	@%p26 bra 	$L__BB2_46;
	ld.global.u32 	%r690, [%rd7];
	xor.b32  	%r952, %r952, %r690;
	ld.global.u32 	%r691, [%rd7+4];
	xor.b32  	%r951, %r951, %r691;
	ld.global.u32 	%r692, [%rd7+8];
	xor.b32  	%r950, %r950, %r692;
	ld.global.u32 	%r693, [%rd7+12];
	xor.b32  	%r949, %r949, %r693;
	ld.global.u32 	%r694, [%rd7+16];
	xor.b32  	%r948, %r948, %r694;
$L__BB2_46:
	and.b32  	%r696, %r686, 2;
	setp.eq.s32 	%p27, %r696, 0;
	@%p27 bra 	$L__BB2_48;
	ld.global.u32 	%r697, [%rd7+20];
	xor.b32  	%r952, %r952, %r697;
	ld.global.u32 	%r698, [%rd7+24];
	xor.b32  	%r951, %r951, %r698;
	ld.global.u32 	%r699, [%rd7+28];
	xor.b32  	%r950, %r950, %r699;
	ld.global.u32 	%r700, [%rd7+32];
	xor.b32  	%r949, %r949, %r700;
	ld.global.u32 	%r701, [%rd7+36];
	xor.b32  	%r948, %r948, %r701;
$L__BB2_48:
	and.b32  	%r703, %r686, 4;
	setp.eq.s32 	%p28, %r703, 0;
	@%p28 bra 	$L__BB2_50;
	ld.global.u32 	%r704, [%rd7+40];
	xor.b32  	%r952, %r952, %r704;
	ld.global.u32 	%r705, [%rd7+44];
	xor.b32  	%r951, %r951, %r705;
	ld.global.u32 	%r706, [%rd7+48];
	xor.b32  	%r950, %r950, %r706;
	ld.global.u32 	%r707, [%rd7+52];
	xor.b32  	%r949, %r949, %r707;
	ld.global.u32 	%r708, [%rd7+56];
	xor.b32  	%r948, %r948, %r708;
$L__BB2_50:
	and.b32  	%r710, %r686, 8;
	setp.eq.s32 	%p29, %r710, 0;
	@%p29 bra 	$L__BB2_52;
	ld.global.u32 	%r711, [%rd7+60];
	xor.b32  	%r952, %r952, %r711;
	ld.global.u32 	%r712, [%rd7+64];
	xor.b32  	%r951, %r951, %r712;
	ld.global.u32 	%r713, [%rd7+68];
	xor.b32  	%r950, %r950, %r713;
	ld.global.u32 	%r714, [%rd7+72];
	xor.b32  	%r949, %r949, %r714;
	ld.global.u32 	%r715, [%rd7+76];
	xor.b32  	%r948, %r948, %r715;
$L__BB2_52:
	and.b32  	%r717, %r686, 16;
	setp.eq.s32 	%p30, %r717, 0;
	@%p30 bra 	$L__BB2_54;
	ld.global.u32 	%r718, [%rd7+80];
	xor.b32  	%r952, %r952, %r718;
	ld.global.u32 	%r719, [%rd7+84];
	xor.b32  	%r951, %r951, %r719;
	ld.global.u32 	%r720, [%rd7+88];
	xor.b32  	%r950, %r950, %r720;
	ld.global.u32 	%r721, [%rd7+92];
	xor.b32  	%r949, %r949, %r721;
	ld.global.u32 	%r722, [%rd7+96];
	xor.b32  	%r948, %r948, %r722;
$L__BB2_54:
	and.b32  	%r724, %r686, 32;
	setp.eq.s32 	%p31, %r724, 0;
	@%p31 bra 	$L__BB2_56;
	ld.global.u32 	%r725, [%rd7+100];
	xor.b32  	%r952, %r952, %r725;
	ld.global.u32 	%r726, [%rd7+104];
	xor.b32  	%r951, %r951, %r726;
	ld.global.u32 	%r727, [%rd7+108];
	xor.b32  	%r950, %r950, %r727;
	ld.global.u32 	%r728, [%rd7+112];
	xor.b32  	%r949, %r949, %r728;
	ld.global.u32 	%r729, [%rd7+116];
	xor.b32  	%r948, %r948, %r729;
$L__BB2_56:
	and.b32  	%r731, %r686, 64;
	setp.eq.s32 	%p32, %r731, 0;
	@%p32 bra 	$L__BB2_58;
	ld.global.u32 	%r732, [%rd7+120];
	xor.b32  	%r952, %r952, %r732;
	ld.global.u32 	%r733, [%rd7+124];
	xor.b32  	%r951, %r951, %r733;
	ld.global.u32 	%r734, [%rd7+128];
	xor.b32  	%r950, %r950, %r734;
	ld.global.u32 	%r735, [%rd7+132];
	xor.b32  	%r949, %r949, %r735;
	ld.global.u32 	%r736, [%rd7+136];
	xor.b32  	%r948, %r948, %r736;
$L__BB2_58:
	and.b32  	%r738, %r686, 128;
	setp.eq.s32 	%p33, %r738, 0;
	@%p33 bra 	$L__BB2_60;
	ld.global.u32 	%r739, [%rd7+140];
	xor.b32  	%r952, %r952, %r739;
	ld.global.u32 	%r740, [%rd7+144];
	xor.b32  	%r951, %r951, %r740;
	ld.global.u32 	%r741, [%rd7+148];
	xor.b32  	%r950, %r950, %r741;
	ld.global.u32 	%r742, [%rd7+152];
	xor.b32  	%r949, %r949, %r742;
	ld.global.u32 	%r743, [%rd7+156];
	xor.b32  	%r948, %r948, %r743;
$L__BB2_60:
	and.b32  	%r745, %r686, 256;
	setp.eq.s32 	%p34, %r745, 0;
	@%p34 bra 	$L__BB2_62;
	ld.global.u32 	%r746, [%rd7+160];
	xor.b32  	%r952, %r952, %r746;
	ld.global.u32 	%r747, [%rd7+164];
	xor.b32  	%r951, %r951, %r747;
	ld.global.u32 	%r748, [%rd7+168];
	xor.b32  	%r950, %r950, %r748;
	ld.global.u32 	%r749, [%rd7+172];
	xor.b32  	%r949, %r949, %r749;
	ld.global.u32 	%r750, [%rd7+176];
	xor.b32  	%r948, %r948, %r750;
$L__BB2_62:
	and.b32  	%r752, %r686, 512;
	setp.eq.s32 	%p35, %r752, 0;
	@%p35 bra 	$L__BB2_64;
	ld.global.u32 	%r753, [%rd7+180];
	xor.b32  	%r952, %r952, %r753;
	ld.global.u32 	%r754, [%rd7+184];
	xor.b32  	%r951, %r951, %r754;
	ld.global.u32 	%r755, [%rd7+188];
	xor.b32  	%r950, %r950, %r755;
	ld.global.u32 	%r756, [%rd7+192];
	xor.b32  	%r949, %r949, %r756;
	ld.global.u32 	%r757, [%rd7+196];
	xor.b32  	%r948, %r948, %r757;
$L__BB2_64:
	and.b32  	%r759, %r686, 1024;
	setp.eq.s32 	%p36, %r759, 0;
	@%p36 bra 	$L__BB2_66;
	ld.global.u32 	%r760, [%rd7+200];
	xor.b32  	%r952, %r952, %r760;
	ld.global.u32 	%r761, [%rd7+204];
	xor.b32  	%r951, %r951, %r761;
	ld.global.u32 	%r762, [%rd7+208];
	xor.b32  	%r950, %r950, %r762;
	ld.global.u32 	%r763, [%rd7+212];
	xor.b32  	%r949, %r949, %r763;
	ld.global.u32 	%r764, [%rd7+216];
	xor.b32  	%r948, %r948, %r764;
$L__BB2_66:
	and.b32  	%r766, %r686, 2048;
	setp.eq.s32 	%p37, %r766, 0;
	@%p37 bra 	$L__BB2_68;
	ld.global.u32 	%r767, [%rd7+220];
	xor.b32  	%r952, %r952, %r767;
	ld.global.u32 	%r768, [%rd7+224];
	xor.b32  	%r951, %r951, %r768;
	ld.global.u32 	%r769, [%rd7+228];
	xor.b32  	%r950, %r950, %r769;
	ld.global.u32 	%r770, [%rd7+232];
	xor.b32  	%r949, %r949, %r770;
	ld.global.u32 	%r771, [%rd7+236];
	xor.b32  	%r948, %r948, %r771;
$L__BB2_68:
	and.b32  	%r773, %r686, 4096;
	setp.eq.s32 	%p38, %r773, 0;
	@%p38 bra 	$L__BB2_70;
	ld.global.u32 	%r774, [%rd7+240];
	xor.b32  	%r952, %r952, %r774;
	ld.global.u32 	%r775, [%rd7+244];
	xor.b32  	%r951, %r951, %r775;
	ld.global.u32 	%r776, [%rd7+248];
	xor.b32  	%r950, %r950, %r776;
	ld.global.u32 	%r777, [%rd7+252];
	xor.b32  	%r949, %r949, %r777;
	ld.global.u32 	%r778, [%rd7+256];
	xor.b32  	%r948, %r948, %r778;
$L__BB2_70:
	and.b32  	%r780, %r686, 8192;
	setp.eq.s32 	%p39, %r780, 0;
	@%p39 bra 	$L__BB2_72;
	ld.global.u32 	%r781, [%rd7+260];
	xor.b32  	%r952, %r952, %r781;
	ld.global.u32 	%r782, [%rd7+264];
	xor.b32  	%r951, %r951, %r782;
	ld.global.u32 	%r783, [%rd7+268];
	xor.b32  	%r950, %r950, %r783;
	ld.global.u32 	%r784, [%rd7+272];
	xor.b32  	%r949, %r949, %r784;
	ld.global.u32 	%r785, [%rd7+276];
	xor.b32  	%r948, %r948, %r785;
$L__BB2_72:
	and.b32  	%r787, %r686, 16384;
	setp.eq.s32 	%p40, %r787, 0;
	@%p40 bra 	$L__BB2_74;
	ld.global.u32 	%r788, [%rd7+280];
	xor.b32  	%r952, %r952, %r788;
	ld.global.u32 	%r789, [%rd7+284];
	xor.b32  	%r951, %r951, %r789;
	ld.global.u32 	%r790, [%rd7+288];
	xor.b32  	%r950, %r950, %r790;
	ld.global.u32 	%r791, [%rd7+292];
	xor.b32  	%r949, %r949, %r791;
	ld.global.u32 	%r792, [%rd7+296];
	xor.b32  	%r948, %r948, %r792;
$L__BB2_74:
	and.b32  	%r794, %r686, 32768;
	setp.eq.s32 	%p41, %r794, 0;
	@%p41 bra 	$L__BB2_76;
	ld.global.u32 	%r795, [%rd7+300];
	xor.b32  	%r952, %r952, %r795;
	ld.global.u32 	%r796, [%rd7+304];
	xor.b32  	%r951, %r951, %r796;
	ld.global.u32 	%r797, [%rd7+308];
	xor.b32  	%r950, %r950, %r797;
	ld.global.u32 	%r798, [%rd7+312];
	xor.b32  	%r949, %r949, %r798;
	ld.global.u32 	%r799, [%rd7+316];
	xor.b32  	%r948, %r948, %r799;
$L__BB2_76:
	add.s32 	%r1039, %r1039, 16;
	setp.ne.s32 	%p42, %r1039, 32;
	@%p42 bra 	$L__BB2_44;
	mad.lo.s32 	%r800, %r1033, -31, %r199;
	add.s32 	%r1033, %r800, 1;
	setp.ne.s32 	%p43, %r1033, 5;
	@%p43 bra 	$L__BB2_43;
	st.local.u32 	[%rd1+4], %r952;
	st.local.v2.u32 	[%rd1+8], {%r951, %r950};
	st.local.v2.u32 	[%rd1+16], {%r949, %r948};
	setp.ne.s64 	%p44, %rd4, 3;
	@%p44 bra 	$L__BB2_116;
	mov.b32 	%r948, 0;
	mov.u32 	%r949, %r948;
	mov.u32 	%r950, %r948;
	mov.u32 	%r951, %r948;
	mov.u32 	%r952, %r948;
	mov.u32 	%r1125, %r948;
$L__BB2_80:
	mul.wide.u32 	%rd20, %r1125, 4;
	add.s64 	%rd21, %rd1, %rd20;
	ld.local.u32 	%r374, [%rd21+4];
	shl.b32 	%r375, %r1125, 5;
	mov.b32 	%r1131, 0;
$L__BB2_81:
	.pragma "nounroll";
	shr.u32 	%r803, %r374, %r1131;
	and.b32  	%r804, %r803, 1;
	setp.eq.b32 	%p45, %r804, 1;
	not.pred 	%p46, %p45;
	add.s32 	%r805, %r375, %r1131;
	mul.lo.s32 	%r806, %r805, 5;
	mul.wide.u32 	%rd22, %r806, 4;
	add.s64 	%rd8, %rd5, %rd22;
	@%p46 bra 	$L__BB2_83;
	ld.global.u32 	%r807, [%rd8];
	xor.b32  	%r952, %r952, %r807;
	ld.global.u32 	%r808, [%rd8+4];
	xor.b32  	%r951, %r951, %r808;
	ld.global.u32 	%r809, [%rd8+8];
	xor.b32  	%r950, %r950, %r809;
	ld.global.u32 	%r810, [%rd8+12];
	xor.b32  	%r949, %r949, %r810;
	ld.global.u32 	%r811, [%rd8+16];
	xor.b32  	%r948, %r948, %r811;
$L__BB2_83:
	and.b32  	%r813, %r803, 2;
	setp.eq.s32 	%p47, %r813, 0;
	@%p47 bra 	$L__BB2_85;
	ld.global.u32 	%r814, [%rd8+20];
	xor.b32  	%r952, %r952, %r814;
	ld.global.u32 	%r815, [%rd8+24];
	xor.b32  	%r951, %r951, %r815;
	ld.global.u32 	%r816, [%rd8+28];
	xor.b32  	%r950, %r950, %r816;
	ld.global.u32 	%r817, [%rd8+32];
	xor.b32  	%r949, %r949, %r817;
	ld.global.u32 	%r818, [%rd8+36];
	xor.b32  	%r948, %r948, %r818;
$L__BB2_85:
	and.b32  	%r820, %r803, 4;
	setp.eq.s32 	%p48, %r820, 0;
	@%p48 bra 	$L__BB2_87;
	ld.global.u32 	%r821, [%rd8+40];
	xor.b32  	%r952, %r952, %r821;
	ld.global.u32 	%r822, [%rd8+44];
	xor.b32  	%r951, %r951, %r822;
	ld.global.u32 	%r823, [%rd8+48];
	xor.b32  	%r950, %r950, %r823;
	ld.global.u32 	%r824, [%rd8+52];
	xor.b32  	%r949, %r949, %r824;
	ld.global.u32 	%r825, [%rd8+56];
	xor.b32  	%r948, %r948, %r825;
$L__BB2_87:
	and.b32  	%r827, %r803, 8;
	setp.eq.s32 	%p49, %r827, 0;
	@%p49 bra 	$L__BB2_89;
	ld.global.u32 	%r828, [%rd8+60];
	xor.b32  	%r952, %r952, %r828;
	ld.global.u32 	%r829, [%rd8+64];
	xor.b32  	%r951, %r951, %r829;
	ld.global.u32 	%r830, [%rd8+68];
	xor.b32  	%r950, %r950, %r830;
	ld.global.u32 	%r831, [%rd8+72];
	xor.b32  	%r949, %r949, %r831;
	ld.global.u32 	%r832, [%rd8+76];
	xor.b32  	%r948, %r948, %r832;
$L__BB2_89:
	and.b32  	%r834, %r803, 16;
	setp.eq.s32 	%p50, %r834, 0;
	@%p50 bra 	$L__BB2_91;
	ld.global.u32 	%r835, [%rd8+80];
	xor.b32  	%r952, %r952, %r835;
	ld.global.u32 	%r836, [%rd8+84];
	xor.b32  	%r951, %r951, %r836;
	ld.global.u32 	%r837, [%rd8+88];
	xor.b32  	%r950, %r950, %r837;
	ld.global.u32 	%r838, [%rd8+92];
	xor.b32  	%r949, %r949, %r838;
	ld.global.u32 	%r839, [%rd8+96];
	xor.b32  	%r948, %r948, %r839;
$L__BB2_91:
	and.b32  	%r841, %r803, 32;
	setp.eq.s32 	%p51, %r841, 0;
	@%p51 bra 	$L__BB2_93;
	ld.global.u32 	%r842, [%rd8+100];
	xor.b32  	%r952, %r952, %r842;
	ld.global.u32 	%r843, [%rd8+104];
	xor.b32  	%r951, %r951, %r843;
	ld.global.u32 	%r844, [%rd8+108];
	xor.b32  	%r950, %r950, %r844;
	ld.global.u32 	%r845, [%rd8+112];
	xor.b32  	%r949, %r949, %r845;
	ld.global.u32 	%r846, [%rd8+116];
	xor.b32  	%r948, %r948, %r846;
$L__BB2_93:
	and.b32  	%r848, %r803, 64;
	setp.eq.s32 	%p52, %r848, 0;
	@%p52 bra 	$L__BB2_95;
	ld.global.u32 	%r849, [%rd8+120];
	xor.b32  	%r952, %r952, %r849;
	ld.global.u32 	%r850, [%rd8+124];
	xor.b32  	%r951, %r951, %r850;
	ld.global.u32 	%r851, [%rd8+128];
	xor.b32  	%r950, %r950, %r851;
	ld.global.u32 	%r852, [%rd8+132];
	xor.b32  	%r949, %r949, %r852;
	ld.global.u32 	%r853, [%rd8+136];
	xor.b32  	%r948, %r948, %r853;
$L__BB2_95:
	and.b32  	%r855, %r803, 128;
	setp.eq.s32 	%p53, %r855, 0;
	@%p53 bra 	$L__BB2_97;
	ld.global.u32 	%r856, [%rd8+140];
	xor.b32  	%r952, %r952, %r856;
	ld.global.u32 	%r857, [%rd8+144];
	xor.b32  	%r951, %r951, %r857;
	ld.global.u32 	%r858, [%rd8+148];
	xor.b32  	%r950, %r950, %r858;
	ld.global.u32 	%r859, [%rd8+152];
	xor.b32  	%r949, %r949, %r859;
	ld.global.u32 	%r860, [%rd8+156];
	xor.b32  	%r948, %r948, %r860;
$L__BB2_97:
	and.b32  	%r862, %r803, 256;
	setp.eq.s32 	%p54, %r862, 0;
	@%p54 bra 	$L__BB2_99;
	ld.global.u32 	%r863, [%rd8+160];
	xor.b32  	%r952, %r952, %r863;
	ld.global.u32 	%r864, [%rd8+164];
	xor.b32  	%r951, %r951, %r864;
	ld.global.u32 	%r865, [%rd8+168];
	xor.b32  	%r950, %r950, %r865;
	ld.global.u32 	%r866, [%rd8+172];
	xor.b32  	%r949, %r949, %r866;
	ld.global.u32 	%r867, [%rd8+176];
	xor.b32  	%r948, %r948, %r867;
$L__BB2_99:
	and.b32  	%r869, %r803, 512;
	setp.eq.s32 	%p55, %r869, 0;
	@%p55 bra 	$L__BB2_101;
	ld.global.u32 	%r870, [%rd8+180];
	xor.b32  	%r952, %r952, %r870;
	ld.global.u32 	%r871, [%rd8+184];
	xor.b32  	%r951, %r951, %r871;
	ld.global.u32 	%r872, [%rd8+188];
	xor.b32  	%r950, %r950, %r872;
	ld.global.u32 	%r873, [%rd8+192];
	xor.b32  	%r949, %r949, %r873;
	ld.global.u32 	%r874, [%rd8+196];
	xor.b32  	%r948, %r948, %r874;
$L__BB2_101:
	and.b32  	%r876, %r803, 1024;
	setp.eq.s32 	%p56, %r876, 0;
	@%p56 bra 	$L__BB2_103;
	ld.global.u32 	%r877, [%rd8+200];
	xor.b32  	%r952, %r952, %r877;
	ld.global.u32 	%r878, [%rd8+204];
	xor.b32  	%r951, %r951, %r878;
	ld.global.u32 	%r879, [%rd8+208];
	xor.b32  	%r950, %r950, %r879;
	ld.global.u32 	%r880, [%rd8+212];
	xor.b32  	%r949, %r949, %r880;
	ld.global.u32 	%r881, [%rd8+216];
	xor.b32  	%r948, %r948, %r881;
$L__BB2_103:
	and.b32  	%r883, %r803, 2048;
	setp.eq.s32 	%p57, %r883, 0;
	@%p57 bra 	$L__BB2_105;
	ld.global.u32 	%r884, [%rd8+220];
	xor.b32  	%r952, %r952, %r884;
	ld.global.u32 	%r885, [%rd8+224];
	xor.b32  	%r951, %r951, %r885;
	ld.global.u32 	%r886, [%rd8+228];
	xor.b32  	%r950, %r950, %r886;
	ld.global.u32 	%r887, [%rd8+232];
	xor.b32  	%r949, %r949, %r887;
	ld.global.u32 	%r888, [%rd8+236];
	xor.b32  	%r948, %r948, %r888;
$L__BB2_105:
	and.b32  	%r890, %r803, 4096;
	setp.eq.s32 	%p58, %r890, 0;
	@%p58 bra 	$L__BB2_107;
	ld.global.u32 	%r891, [%rd8+240];
	xor.b32  	%r952, %r952, %r891;
	ld.global.u32 	%r892, [%rd8+244];
	xor.b32  	%r951, %r951, %r892;
	ld.global.u32 	%r893, [%rd8+248];
	xor.b32  	%r950, %r950, %r893;
	ld.global.u32 	%r894, [%rd8+252];
	xor.b32  	%r949, %r949, %r894;
	ld.global.u32 	%r895, [%rd8+256];
	xor.b32  	%r948, %r948, %r895;
$L__BB2_107:
	and.b32  	%r897, %r803, 8192;
	setp.eq.s32 	%p59, %r897, 0;
	@%p59 bra 	$L__BB2_109;
	ld.global.u32 	%r898, [%rd8+260];
	xor.b32  	%r952, %r952, %r898;
	ld.global.u32 	%r899, [%rd8+264];
	xor.b32  	%r951, %r951, %r899;
	ld.global.u32 	%r900, [%rd8+268];
	xor.b32  	%r950, %r950, %r900;
	ld.global.u32 	%r901, [%rd8+272];
	xor.b32  	%r949, %r949, %r901;
	ld.global.u32 	%r902, [%rd8+276];
	xor.b32  	%r948, %r948, %r902;
$L__BB2_109:
	and.b32  	%r904, %r803, 16384;
	setp.eq.s32 	%p60, %r904, 0;
	@%p60 bra 	$L__BB2_111;
	ld.global.u32 	%r905, [%rd8+280];
	xor.b32  	%r952, %r952, %r905;
	ld.global.u32 	%r906, [%rd8+284];
	xor.b32  	%r951, %r951, %r906;
	ld.global.u32 	%r907, [%rd8+288];
	xor.b32  	%r950, %r950, %r907;
	ld.global.u32 	%r908, [%rd8+292];
	xor.b32  	%r949, %r949, %r908;
	ld.global.u32 	%r909, [%rd8+296];
	xor.b32  	%r948, %r948, %r909;
$L__BB2_111:
	and.b32  	%r911, %r803, 32768;
	setp.eq.s32 	%p61, %r911, 0;
	@%p61 bra 	$L__BB2_113;
	ld.global.u32 	%r912, [%rd8+300];
	xor.b32  	%r952, %r952, %r912;
	ld.global.u32 	%r913, [%rd8+304];
	xor.b32  	%r951, %r951, %r913;
	ld.global.u32 	%r914, [%rd8+308];
	xor.b32  	%r950, %r950, %r914;
	ld.global.u32 	%r915, [%rd8+312];
	xor.b32  	%r949, %r949, %r915;
	ld.global.u32 	%r916, [%rd8+316];
	xor.b32  	%r948, %r948, %r916;
$L__BB2_113:
	add.s32 	%r1131, %r1131, 16;
	setp.ne.s32 	%p62, %r1131, 32;
	@%p62 bra 	$L__BB2_81;
	mad.lo.s32 	%r917, %r1125, -31, %r375;
	add.s32 	%r1125, %r917, 1;
	setp.ne.s32 	%p63, %r1125, 5;
	@%p63 bra 	$L__BB2_80;
	st.local.u32 	[%rd1+4], %r952;
	st.local.v2.u32 	[%rd1+8], {%r951, %r950};
	st.local.v2.u32 	[%rd1+16], {%r949, %r948};
$L__BB2_116:
	shr.u64 	%rd28, %rd3, 2;
	add.s32 	%r935, %r935, 1;
	setp.gt.u64 	%p64, %rd3, 3;
	@%p64 bra 	$L__BB2_4;
$L__BB2_117:
	ld.param.u64 	%rd27, [_Z15init_populationPdS_iii_param_0];
	mov.b32 	%r918, 0;
	st.local.v2.u32 	[%rd1+24], {%r918, %r918};
	st.local.u32 	[%rd1+32], %r918;
	mov.b64 	%rd23, 0;
	st.local.u64 	[%rd1+40], %rd23;
	shr.u32 	%r919, %r952, 2;
	xor.b32  	%r920, %r919, %r952;
	st.local.u32 	[%rd1+4], %r951;
	st.local.v2.u32 	[%rd1+8], {%r950, %r949};
	shl.b32 	%r921, %r948, 4;
	shl.b32 	%r922, %r920, 1;
	xor.b32  	%r923, %r922, %r921;
	xor.b32  	%r924, %r923, %r920;
	xor.b32  	%r925, %r924, %r948;
	st.local.v2.u32 	[%rd1+16], {%r948, %r925};
	add.s32 	%r926, %r925, %r8;
	cvt.rn.f32.u32 	%f1, %r926;
	fma.rn.f32 	%f2, %f1, 0f2F800000, 0f2F000000;
	cvt.f64.f32 	%fd1, %f2;
	fma.rn.f64 	%fd5, %fd4, %fd1, %fd3;
	cvta.to.global.u64 	%rd24, %rd27;
	mul.wide.s32 	%rd25, %r929, 8;
	add.s64 	%rd26, %rd24, %rd25;
	st.global.f64 	[%rd26], %fd5;
	mov.u32 	%r927, %ntid.x;
	mov.u32 	%r928, %nctaid.x;
	mad.lo.s32 	%r929, %r927, %r928, %r929;
	setp.lt.s32 	%p65, %r929, %r1;
	@%p65 bra 	$L__BB2_2;
$L__BB2_118:
	ret;

}
	// .globl	_Z16update_positionsPdS_S_S_iii
.visible .entry _Z16update_positionsPdS_S_S_iii(
	.param .u64 .ptr .align 1 _Z16update_positionsPdS_S_S_iii_param_0,
	.param .u64 .ptr .align 1 _Z16update_positionsPdS_S_S_iii_param_1,
	.param .u64 .ptr .align 1 _Z16update_positionsPdS_S_S_iii_param_2,
	.param .u64 .ptr .align 1 _Z16update_positionsPdS_S_S_iii_param_3,
	.param .u32 _Z16update_positionsPdS_S_S_iii_param_4,
	.param .u32 _Z16update_positionsPdS_S_S_iii_param_5,
	.param .u32 _Z16update_positionsPdS_S_S_iii_param_6
)
{
	.local .align 8 .b8 	__local_depot3[48];
	.reg .b64 	%SP;
	.reg .b64 	%SPL;
	.reg .pred 	%p<68>;
	.reg .b32 	%r<1231>;
	.reg .b32 	%f<5>;
	.reg .b64 	%rd<37>;
	.reg .b64 	%fd<23>;

	mov.u64 	%SPL, __local_depot3;
	ld.param.u64 	%rd14, [_Z16update_positionsPdS_S_S_iii_param_0];
	ld.param.u64 	%rd15, [_Z16update_positionsPdS_S_S_iii_param_1];
	ld.param.u64 	%rd16, [_Z16update_positionsPdS_S_S_iii_param_2];
	ld.param.u64 	%rd17, [_Z16update_positionsPdS_S_S_iii_param_3];
	ld.param.u32 	%r559, [_Z16update_positionsPdS_S_S_iii_param_4];
	ld.param.u32 	%r560, [_Z16update_positionsPdS_S_S_iii_param_5];
	ld.param.u32 	%r561, [_Z16update_positionsPdS_S_S_iii_param_6];
	mul.lo.s32 	%r1, %r561, %r560;
	mov.u32 	%r562, %tid.x;
	mov.u32 	%r563, %ctaid.x;
	mov.u32 	%r2, %ntid.x;
	mad.lo.s32 	%r938, %r563, %r2, %r562;
	setp.ge.s32 	%p1, %r938, %r1;
	@%p1 bra 	$L__BB3_118;
	add.u64 	%rd1, %SPL, 0;
	xor.b32  	%r564, %r559, -1429050551;
	mul.lo.s32 	%r565, %r564, 1099087573;
	setp.gt.s32 	%p2, %r559, -1;
	selp.b32 	%r566, -644748465, -1947113066, %p2;
	add.s32 	%r567, %r566, %r565;
	add.s32 	%r4, %r565, 123456789;
	xor.b32  	%r5, %r565, 362436069;
	add.s32 	%r6, %r566, 521288629;
	xor.b32  	%r7, %r566, 88675123;
	add.s32 	%r8, %r565, 5783321;
	ld.const.f64 	%fd1, [pso_social_param];
	ld.const.f64 	%fd2, [pso_lower_bound];
	ld.const.f64 	%fd3, [pso_upper_bound];
	add.s32 	%r9, %r567, 7340115;
	add.s32 	%r10, %r567, 6977678;
	mov.u32 	%r568, %nctaid.x;
	mul.lo.s32 	%r11, %r2, %r568;
	cvta.to.global.u64 	%rd2, %rd15;
	cvta.to.global.u64 	%rd3, %rd16;
	cvta.to.global.u64 	%rd4, %rd14;
	cvta.to.global.u64 	%rd5, %rd17;
	ld.const.f64 	%fd5, [pso_inertial_weight];
	ld.const.f64 	%fd7, [pso_cognitive_param];
$L__BB3_2:
	cvt.s64.s32 	%rd36, %r938;
	st.local.u32 	[%rd1+4], %r4;
	st.local.v2.u32 	[%rd1+8], {%r5, %r6};
	st.local.v2.u32 	[%rd1+16], {%r7, %r8};
	setp.eq.s32 	%p3, %r938, 0;
	mov.u32 	%r957, %r8;
	mov.u32 	%r958, %r7;
	mov.u32 	%r959, %r6;
	mov.u32 	%r960, %r5;
	mov.u32 	%r961, %r4;
	@%p3 bra 	$L__BB3_117;
	mov.b32 	%r944, 0;
	mov.u32 	%r957, %r8;
	mov.u32 	%r958, %r7;
	mov.u32 	%r959, %r6;
	mov.u32 	%r960, %r5;
	mov.u32 	%r961, %r4;
$L__BB3_4:
	mov.u64 	%rd7, %rd36;
	and.b64  	%rd8, %rd7, 3;
	setp.eq.s64 	%p4, %rd8, 0;
	@%p4 bra 	$L__BB3_116;
	mul.wide.u32 	%rd19, %r944, 3200;
	mov.u64 	%rd20, precalc_xorwow_matrix;
	add.s64 	%rd9, %rd20, %rd19;
	mov.b32 	%r957, 0;
	mov.u32 	%r958, %r957;
	mov.u32 	%r959, %r957;
	mov.u32 	%r960, %r957;
	mov.u32 	%r961, %r957;
	mov.u32 	%r950, %r957;
$L__BB3_6:
	mul.wide.u32 	%rd21, %r950, 4;
	add.s64 	%rd22, %rd1, %rd21;
	ld.local.u32 	%r25, [%rd22+4];
	shl.b32 	%r26, %r950, 5;
	mov.b32 	%r956, 0;
$L__BB3_7:
	.pragma "nounroll";
	shr.u32 	%r572, %r25, %r956;
	and.b32  	%r573, %r572, 1;
	setp.eq.b32 	%p5, %r573, 1;
	not.pred 	%p6, %p5;
	add.s32 	%r574, %r26, %r956;
	mul.lo.s32 	%r575, %r574, 5;
	mul.wide.u32 	%rd23, %r575, 4;
	add.s64 	%rd10, %rd9, %rd23;
	@%p6 bra 	$L__BB3_9;
	ld.global.u32 	%r576, [%rd10];
	xor.b32  	%r961, %r961, %r576;
	ld.global.u32 	%r577, [%rd10+4];
	xor.b32  	%r960, %r960, %r577;
	ld.global.u32 	%r578, [%rd10+8];
	xor.b32  	%r959, %r959, %r578;
	ld.global.u32 	%r579, [%rd10+12];
	xor.b32  	%r958, %r958, %r579;
	ld.global.u32 	%r580, [%rd10+16];
	xor.b32  	%r957, %r957, %r580;
$L__BB3_9:
	and.b32  	%r582, %r572, 2;
	setp.eq.s32 	%p7, %r582, 0;
	@%p7 bra 	$L__BB3_11;
	ld.global.u32 	%r583, [%rd10+20];
	xor.b32  	%r961, %r961, %r583;
	ld.global.u32 	%r584, [%rd10+24];
	xor.b32  	%r960, %r960, %r584;
	ld.global.u32 	%r585, [%rd10+28];
	xor.b32  	%r959, %r959, %r585;
	ld.global.u32 	%r586, [%rd10+32];
	xor.b32  	%r958, %r958, %r586;
	ld.global.u32 	%r587, [%rd10+36];
	xor.b32  	%r957, %r957, %r587;
$L__BB3_11:
	and.b32  	%r589, %r572, 4;
	setp.eq.s32 	%p8, %r589, 0;
	@%p8 bra 	$L__BB3_13;
	ld.global.u32 	%r590, [%rd10+40];
	xor.b32  	%r961, %r961, %r590;
	ld.global.u32 	%r591, [%rd10+44];
	xor.b32  	%r960, %r960, %r591;
	ld.global.u32 	%r592, [%rd10+48];
	xor.b32  	%r959, %r959, %r592;
	ld.global.u32 	%r593, [%rd10+52];
	xor.b32  	%r958, %r958, %r593;
	ld.global.u32 	%r594, [%rd10+56];
	xor.b32  	%r957, %r957, %r594;
$L__BB3_13:
	and.b32  	%r596, %r572, 8;
	setp.eq.s32 	%p9, %r596, 0;
	@%p9 bra 	$L__BB3_15;
	ld.global.u32 	%r597, [%rd10+60];
	xor.b32  	%r961, %r961, %r597;
	ld.global.u32 	%r598, [%rd10+64];
	xor.b32  	%r960, %r960, %r598;
	ld.global.u32 	%r599, [%rd10+68];
	xor.b32  	%r959, %r959, %r599;
	ld.global.u32 	%r600, [%rd10+72];
	xor.b32  	%r958, %r958, %r600;
	ld.global.u32 	%r601, [%rd10+76];
	xor.b32  	%r957, %r957, %r601;
$L__BB3_15:
	and.b32  	%r603, %r572, 16;
	setp.eq.s32 	%p10, %r603, 0;
	@%p10 bra 	$L__BB3_17;
	ld.global.u32 	%r604, [%rd10+80];
	xor.b32  	%r961, %r961, %r604;
	ld.global.u32 	%r605, [%rd10+84];
	xor.b32  	%r960, %r960, %r605;
	ld.global.u32 	%r606, [%rd10+88];
	xor.b32  	%r959, %r959, %r606;
	ld.global.u32 	%r607, [%rd10+92];
	xor.b32  	%r958, %r958, %r607;
	ld.global.u32 	%r608, [%rd10+96];
	xor.b32  	%r957, %r957, %r608;
$L__BB3_17:
	and.b32  	%r610, %r572, 32;
	setp.eq.s32 	%p11, %r610, 0;
	@%p11 bra 	$L__BB3_19;
	ld.global.u32 	%r611, [%rd10+100];
	xor.b32  	%r961, %r961, %r611;
	ld.global.u32 	%r612, [%rd10+104];
	xor.b32  	%r960, %r960, %r612;
	ld.global.u32 	%r613, [%rd10+108];
	xor.b32  	%r959, %r959, %r613;
	ld.global.u32 	%r614, [%rd10+112];
	xor.b32  	%r958, %r958, %r614;
	ld.global.u32 	%r615, [%rd10+116];
	xor.b32  	%r957, %r957, %r615;
$L__BB3_19:
	and.b32  	%r617, %r572, 64;
	setp.eq.s32 	%p12, %r617, 0;
	@%p12 bra 	$L__BB3_21;
	ld.global.u32 	%r618, [%rd10+120];
	xor.b32  	%r961, %r961, %r618;
	ld.global.u32 	%r619, [%rd10+124];
	xor.b32  	%r960, %r960, %r619;
	ld.global.u32 	%r620, [%rd10+128];
	xor.b32  	%r959, %r959, %r620;
	ld.global.u32 	%r621, [%rd10+132];
	xor.b32  	%r958, %r958, %r621;
	ld.global.u32 	%r622, [%rd10+136];
	xor.b32  	%r957, %r957, %r622;
$L__BB3_21:
	and.b32  	%r624, %r572, 128;
	setp.eq.s32 	%p13, %r624, 0;
	@%p13 bra 	$L__BB3_23;
	ld.global.u32 	%r625, [%rd10+140];
	xor.b32  	%r961, %r961, %r625;
	ld.global.u32 	%r626, [%rd10+144];
	xor.b32  	%r960, %r960, %r626;
	ld.global.u32 	%r627, [%rd10+148];
	xor.b32  	%r959, %r959, %r627;
	ld.global.u32 	%r628, [%rd10+152];
	xor.b32  	%r958, %r958, %r628;
	ld.global.u32 	%r629, [%rd10+156];
	xor.b32  	%r957, %r957, %r629;
$L__BB3_23:
	and.b32  	%r631, %r572, 256;
	setp.eq.s32 	%p14, %r631, 0;
	@%p14 bra 	$L__BB3_25;
	ld.global.u32 	%r632, [%rd10+160];
	xor.b32  	%r961, %r961, %r632;
	ld.global.u32 	%r633, [%rd10+164];
	xor.b32  	%r960, %r960, %r633;
	ld.global.u32 	%r634, [%rd10+168];
	xor.b32  	%r959, %r959, %r634;
	ld.global.u32 	%r635, [%rd10+172];
	xor.b32  	%r958, %r958, %r635;
	ld.global.u32 	%r636, [%rd10+176];
	xor.b32  	%r957, %r957, %r636;
$L__BB3_25:
	and.b32  	%r638, %r572, 512;
	setp.eq.s32 	%p15, %r638, 0;
	@%p15 bra 	$L__BB3_27;
	ld.global.u32 	%r639, [%rd10+180];
	xor.b32  	%r961, %r961, %r639;
	ld.global.u32 	%r640, [%rd10+184];
	xor.b32  	%r960, %r960, %r640;
	ld.global.u32 	%r641, [%rd10+188];
	xor.b32  	%r959, %r959, %r641;
	ld.global.u32 	%r642, [%rd10+192];
	xor.b32  	%r958, %r958, %r642;
	ld.global.u32 	%r643, [%rd10+196];
	xor.b32  	%r957, %r957, %r643;
$L__BB3_27:
	and.b32  	%r645, %r572, 1024;
	setp.eq.s32 	%p16, %r645, 0;
	@%p16 bra 	$L__BB3_29;
	ld.global.u32 	%r646, [%rd10+200];
	xor.b32  	%r961, %r961, %r646;
	ld.global.u32 	%r647, [%rd10+204];
	xor.b32  	%r960, %r960, %r647;
	ld.global.u32 	%r648, [%rd10+208];
	xor.b32  	%r959, %r959, %r648;
	ld.global.u32 	%r649, [%rd10+212];
	xor.b32  	%r958, %r958, %r649;
	ld.global.u32 	%r650, [%rd10+216];
	xor.b32  	%r957, %r957, %r650;
$L__BB3_29:
	and.b32  	%r652, %r572, 2048;
	setp.eq.s32 	%p17, %r652, 0;
	@%p17 bra 	$L__BB3_31;
	ld.global.u32 	%r653, [%rd10+220];
	xor.b32  	%r961, %r961, %r653;
	ld.global.u32 	%r654, [%rd10+224];
	xor.b32  	%r960, %r960, %r654;
	ld.global.u32 	%r655, [%rd10+228];
	xor.b32  	%r959, %r959, %r655;
	ld.global.u32 	%r656, [%rd10+232];
	xor.b32  	%r958, %r958, %r656;
	ld.global.u32 	%r657, [%rd10+236];
	xor.b32  	%r957, %r957, %r657;
$L__BB3_31:
	and.b32  	%r659, %r572, 4096;
	setp.eq.s32 	%p18, %r659, 0;
	@%p18 bra 	$L__BB3_33;
	ld.global.u32 	%r660, [%rd10+240];
	xor.b32  	%r961, %r961, %r660;
	ld.global.u32 	%r661, [%rd10+244];
	xor.b32  	%r960, %r960, %r661;
	ld.global.u32 	%r662, [%rd10+248];
	xor.b32  	%r959, %r959, %r662;
	ld.global.u32 	%r663, [%rd10+252];
	xor.b32  	%r958, %r958, %r663;
	ld.global.u32 	%r664, [%rd10+256];
	xor.b32  	%r957, %r957, %r664;
$L__BB3_33:
	and.b32  	%r666, %r572, 8192;
	setp.eq.s32 	%p19, %r666, 0;
	@%p19 bra 	$L__BB3_35;
	ld.global.u32 	%r667, [%rd10+260];
	xor.b32  	%r961, %r961, %r667;
	ld.global.u32 	%r668, [%rd10+264];
	xor.b32  	%r960, %r960, %r668;
	ld.global.u32 	%r669, [%rd10+268];
	xor.b32  	%r959, %r959, %r669;
	ld.global.u32 	%r670, [%rd10+272];
	xor.b32  	%r958, %r958, %r670;
	ld.global.u32 	%r671, [%rd10+276];
	xor.b32  	%r957, %r957, %r671;
$L__BB3_35:
	and.b32  	%r673, %r572, 16384;
	setp.eq.s32 	%p20, %r673, 0;
	@%p20 bra 	$L__BB3_37;
	ld.global.u32 	%r674, [%rd10+280];
	xor.b32  	%r961, %r961, %r674;
	ld.global.u32 	%r675, [%rd10+284];
	xor.b32  	%r960, %r960, %r675;
	ld.global.u32 	%r676, [%rd10+288];
	xor.b32  	%r959, %r959, %r676;
	ld.global.u32 	%r677, [%rd10+292];
	xor.b32  	%r958, %r958, %r677;
	ld.global.u32 	%r678, [%rd10+296];
	xor.b32  	%r957, %r957, %r678;
$L__BB3_37:
	and.b32  	%r680, %r572, 32768;
	setp.eq.s32 	%p21, %r680, 0;
	@%p21 bra 	$L__BB3_39;
	ld.global.u32 	%r681, [%rd10+300];
	xor.b32  	%r961, %r961, %r681;
	ld.global.u32 	%r682, [%rd10+304];
	xor.b32  	%r960, %r960, %r682;
	ld.global.u32 	%r683, [%rd10+308];
	xor.b32  	%r959, %r959, %r683;
	ld.global.u32 	%r684, [%rd10+312];
	xor.b32  	%r958, %r958, %r684;
	ld.global.u32 	%r685, [%rd10+316];
	xor.b32  	%r957, %r957, %r685;
$L__BB3_39:
	add.s32 	%r956, %r956, 16;
	setp.ne.s32 	%p22, %r956, 32;
	@%p22 bra 	$L__BB3_7;
	mad.lo.s32 	%r686, %r950, -31, %r26;
	add.s32 	%r950, %r686, 1;
	setp.ne.s32 	%p23, %r950, 5;
	@%p23 bra 	$L__BB3_6;
	st.local.u32 	[%rd1+4], %r961;
	st.local.v2.u32 	[%rd1+8], {%r960, %r959};
	st.local.v2.u32 	[%rd1+16], {%r958, %r957};
	setp.eq.s64 	%p24, %rd8, 1;
	@%p24 bra 	$L__BB3_116;
	mov.b32 	%r957, 0;
	mov.u32 	%r958, %r957;
	mov.u32 	%r959, %r957;
	mov.u32 	%r960, %r957;
	mov.u32 	%r961, %r957;
	mov.u32 	%r1042, %r957;
$L__BB3_43:
	mul.wide.u32 	%rd24, %r1042, 4;
	add.s64 	%rd25, %rd1, %rd24;
	ld.local.u32 	%r201, [%rd25+4];
	shl.b32 	%r202, %r1042, 5;
	mov.b32 	%r1048, 0;
$L__BB3_44:
	.pragma "nounroll";
	shr.u32 	%r689, %r201, %r1048;
	and.b32  	%r690, %r689, 1;
	setp.eq.b32 	%p25, %r690, 1;
	not.pred 	%p26, %p25;
	add.s32 	%r691, %r202, %r1048;
	mul.lo.s32 	%r692, %r691, 5;
	mul.wide.u32 	%rd26, %r692, 4;
	add.s64 	%rd11, %rd9, %rd26;
	@%p26 bra 	$L__BB3_46;
	ld.global.u32 	%r693, [%rd11];
	xor.b32  	%r961, %r961, %r693;
	ld.global.u32 	%r694, [%rd11+4];
	xor.b32  	%r960, %r960, %r694;
	ld.global.u32 	%r695, [%rd11+8];
	xor.b32  	%r959, %r959, %r695;
	ld.global.u32 	%r696, [%rd11+12];
	xor.b32  	%r958, %r958, %r696;
	ld.global.u32 	%r697, [%rd11+16];
	xor.b32  	%r957, %r957, %r697;
$L__BB3_46:
	and.b32  	%r699, %r689, 2;
	setp.eq.s32 	%p27, %r699, 0;
	@%p27 bra 	$L__BB3_48;
	ld.global.u32 	%r700, [%rd11+20];
	xor.b32  	%r961, %r961, %r700;
	ld.global.u32 	%r701, [%rd11+24];
	xor.b32  	%r960, %r960, %r701;
	ld.global.u32 	%r702, [%rd11+28];
	xor.b32  	%r959, %r959, %r702;
	ld.global.u32 	%r703, [%rd11+32];
	xor.b32  	%r958, %r958, %r703;
	ld.global.u32 	%r704, [%rd11+36];
	xor.b32  	%r957, %r957, %r704;
$L__BB3_48:
	and.b32  	%r706, %r689, 4;
	setp.eq.s32 	%p28, %r706, 0;
	@%p28 bra 	$L__BB3_50;
	ld.global.u32 	%r707, [%rd11+40];
	xor.b32  	%r961, %r961, %r707;
	ld.global.u32 	%r708, [%rd11+44];
	xor.b32  	%r960, %r960, %r708;
	ld.global.u32 	%r709, [%rd11+48];
	xor.b32  	%r959, %r959, %r709;
	ld.global.u32 	%r710, [%rd11+52];
	xor.b32  	%r958, %r958, %r710;
	ld.global.u32 	%r711, [%rd11+56];
	xor.b32  	%r957, %r957, %r711;
$L__BB3_50:
	and.b32  	%r713, %r689, 8;
	setp.eq.s32 	%p29, %r713, 0;
	@%p29 bra 	$L__BB3_52;
	ld.global.u32 	%r714, [%rd11+60];
	xor.b32  	%r961, %r961, %r714;
	ld.global.u32 	%r715, [%rd11+64];
	xor.b32  	%r960, %r960, %r715;
	ld.global.u32 	%r716, [%rd11+68];
	xor.b32  	%r959, %r959, %r716;
	ld.global.u32 	%r717, [%rd11+72];
	xor.b32  	%r958, %r958, %r717;
	ld.global.u32 	%r718, [%rd11+76];
	xor.b32  	%r957, %r957, %r718;
$L__BB3_52:
	and.b32  	%r720, %r689, 16;
	setp.eq.s32 	%p30, %r720, 0;
	@%p30 bra 	$L__BB3_54;
	ld.global.u32 	%r721, [%rd11+80];
	xor.b32  	%r961, %r961, %r721;
	ld.global.u32 	%r722, [%rd11+84];
	xor.b32  	%r960, %r960, %r722;
	ld.global.u32 	%r723, [%rd11+88];
	xor.b32  	%r959, %r959, %r723;
	ld.global.u32 	%r724, [%rd11+92];
	xor.b32  	%r958, %r958, %r724;
	ld.global.u32 	%r725, [%rd11+96];
	xor.b32  	%r957, %r957, %r725;
$L__BB3_54:
	and.b32  	%r727, %r689, 32;
	setp.eq.s32 	%p31, %r727, 0;
	@%p31 bra 	$L__BB3_56;
	ld.global.u32 	%r728, [%rd11+100];
	xor.b32  	%r961, %r961, %r728;
	ld.global.u32 	%r729, [%rd11+104];
	xor.b32  	%r960, %r960, %r729;
	ld.global.u32 	%r730, [%rd11+108];
	xor.b32  	%r959, %r959, %r730;
	ld.global.u32 	%r731, [%rd11+112];
	xor.b32  	%r958, %r958, %r731;
	ld.global.u32 	%r732, [%rd11+116];
	xor.b32  	%r957, %r957, %r732;
$L__BB3_56:
	and.b32  	%r734, %r689, 64;
	setp.eq.s32 	%p32, %r734, 0;
	@%p32 bra 	$L__BB3_58;
	ld.global.u32 	%r735, [%rd11+120];
	xor.b32  	%r961, %r961, %r735;
	ld.global.u32 	%r736, [%rd11+124];
	xor.b32  	%r960, %r960, %r736;
	ld.global.u32 	%r737, [%rd11+128];
	xor.b32  	%r959, %r959, %r737;
	ld.global.u32 	%r738, [%rd11+132];
	xor.b32  	%r958, %r958, %r738;
	ld.global.u32 	%r739, [%rd11+136];
	xor.b32  	%r957, %r957, %r739;
$L__BB3_58:
	and.b32  	%r741, %r689, 128;
	setp.eq.s32 	%p33, %r741, 0;
	@%p33 bra 	$L__BB3_60;
	ld.global.u32 	%r742, [%rd11+140];
	xor.b32  	%r961, %r961, %r742;
	ld.global.u32 	%r743, [%rd11+144];
	xor.b32  	%r960, %r960, %r743;
	ld.global.u32 	%r744, [%rd11+148];
	xor.b32  	%r959, %r959, %r744;
	ld.global.u32 	%r745, [%rd11+152];
	xor.b32  	%r958, %r958, %r745;
	ld.global.u32 	%r746, [%rd11+156];
	xor.b32  	%r957, %r957, %r746;
$L__BB3_60:
	and.b32  	%r748, %r689, 256;
	setp.eq.s32 	%p34, %r748, 0;
	@%p34 bra 	$L__BB3_62;
	ld.global.u32 	%r749, [%rd11+160];
	xor.b32  	%r961, %r961, %r749;
	ld.global.u32 	%r750, [%rd11+164];
	xor.b32  	%r960, %r960, %r750;
	ld.global.u32 	%r751, [%rd11+168];
	xor.b32  	%r959, %r959, %r751;
	ld.global.u32 	%r752, [%rd11+172];
	xor.b32  	%r958, %r958, %r752;
	ld.global.u32 	%r753, [%rd11+176];
	xor.b32  	%r957, %r957, %r753;
$L__BB3_62:
	and.b32  	%r755, %r689, 512;
	setp.eq.s32 	%p35, %r755, 0;
	@%p35 bra 	$L__BB3_64;
	ld.global.u32 	%r756, [%rd11+180];
	xor.b32  	%r961, %r961, %r756;
	ld.global.u32 	%r757, [%rd11+184];
	xor.b32  	%r960, %r960, %r757;
	ld.global.u32 	%r758, [%rd11+188];
	xor.b32  	%r959, %r959, %r758;
	ld.global.u32 	%r759, [%rd11+192];
	xor.b32  	%r958, %r958, %r759;
	ld.global.u32 	%r760, [%rd11+196];
	xor.b32  	%r957, %r957, %r760;
$L__BB3_64:
	and.b32  	%r762, %r689, 1024;
	setp.eq.s32 	%p36, %r762, 0;
	@%p36 bra 	$L__BB3_66;
	ld.global.u32 	%r763, [%rd11+200];
	xor.b32  	%r961, %r961, %r763;
	ld.global.u32 	%r764, [%rd11+204];
	xor.b32  	%r960, %r960, %r764;
	ld.global.u32 	%r765, [%rd11+208];
	xor.b32  	%r959, %r959, %r765;
	ld.global.u32 	%r766, [%rd11+212];
	xor.b32  	%r958, %r958, %r766;
	ld.global.u32 	%r767, [%rd11+216];
	xor.b32  	%r957, %r957, %r767;
$L__BB3_66:
	and.b32  	%r769, %r689, 2048;
	setp.eq.s32 	%p37, %r769, 0;
	@%p37 bra 	$L__BB3_68;
	ld.global.u32 	%r770, [%rd11+220];
	xor.b32  	%r961, %r961, %r770;
	ld.global.u32 	%r771, [%rd11+224];
	xor.b32  	%r960, %r960, %r771;
	ld.global.u32 	%r772, [%rd11+228];
	xor.b32  	%r959, %r959, %r772;
	ld.global.u32 	%r773, [%rd11+232];
	xor.b32  	%r958, %r958, %r773;
	ld.global.u32 	%r774, [%rd11+236];
	xor.b32  	%r957, %r957, %r774;
$L__BB3_68:
	and.b32  	%r776, %r689, 4096;
	setp.eq.s32 	%p38, %r776, 0;
	@%p38 bra 	$L__BB3_70;
	ld.global.u32 	%r777, [%rd11+240];
	xor.b32  	%r961, %r961, %r777;
	ld.global.u32 	%r778, [%rd11+244];
	xor.b32  	%r960, %r960, %r778;
	ld.global.u32 	%r779, [%rd11+248];
	xor.b32  	%r959, %r959, %r779;
	ld.global.u32 	%r780, [%rd11+252];
	xor.b32  	%r958, %r958, %r780;
	ld.global.u32 	%r781, [%rd11+256];
	xor.b32  	%r957, %r957, %r781;
$L__BB3_70:
	and.b32  	%r783, %r689, 8192;
	setp.eq.s32 	%p39, %r783, 0;
	@%p39 bra 	$L__BB3_72;
	ld.global.u32 	%r784, [%rd11+260];
	xor.b32  	%r961, %r961, %r784;
	ld.global.u32 	%r785, [%rd11+264];
	xor.b32  	%r960, %r960, %r785;
	ld.global.u32 	%r786, [%rd11+268];
	xor.b32  	%r959, %r959, %r786;
	ld.global.u32 	%r787, [%rd11+272];
	xor.b32  	%r958, %r958, %r787;
	ld.global.u32 	%r788, [%rd11+276];
	xor.b32  	%r957, %r957, %r788;
$L__BB3_72:
	and.b32  	%r790, %r689, 16384;
	setp.eq.s32 	%p40, %r790, 0;
	@%p40 bra 	$L__BB3_74;
	ld.global.u32 	%r791, [%rd11+280];
	xor.b32  	%r961, %r961, %r791;
	ld.global.u32 	%r792, [%rd11+284];
	xor.b32  	%r960, %r960, %r792;
	ld.global.u32 	%r793, [%rd11+288];
	xor.b32  	%r959, %r959, %r793;
	ld.global.u32 	%r794, [%rd11+292];
	xor.b32  	%r958, %r958, %r794;
	ld.global.u32 	%r795, [%rd11+296];
	xor.b32  	%r957, %r957, %r795;
$L__BB3_74:
	and.b32  	%r797, %r689, 32768;
	setp.eq.s32 	%p41, %r797, 0;
	@%p41 bra 	$L__BB3_76;
	ld.global.u32 	%r798, [%rd11+300];
	xor.b32  	%r961, %r961, %r798;
	ld.global.u32 	%r799, [%rd11+304];
	xor.b32  	%r960, %r960, %r799;
	ld.global.u32 	%r800, [%rd11+308];
	xor.b32  	%r959, %r959, %r800;
	ld.global.u32 	%r801, [%rd11+312];
	xor.b32  	%r958, %r958, %r801;
	ld.global.u32 	%r802, [%rd11+316];
	xor.b32  	%r957, %r957, %r802;
$L__BB3_76:
	add.s32 	%r1048, %r1048, 16;
	setp.ne.s32 	%p42, %r1048, 32;
	@%p42 bra 	$L__BB3_44;
	mad.lo.s32 	%r803, %r1042, -31, %r202;
	add.s32 	%r1042, %r803, 1;
	setp.ne.s32 	%p43, %r1042, 5;
	@%p43 bra 	$L__BB3_43;
	st.local.u32 	[%rd1+4], %r961;
	st.local.v2.u32 	[%rd1+8], {%r960, %r959};
	st.local.v2.u32 	[%rd1+16], {%r958, %r957};
	setp.ne.s64 	%p44, %rd8, 3;
	@%p44 bra 	$L__BB3_116;
	mov.b32 	%r957, 0;
	mov.u32 	%r958, %r957;
	mov.u32 	%r959, %r957;
	mov.u32 	%r960, %r957;
	mov.u32 	%r961, %r957;
	mov.u32 	%r1134, %r957;
$L__BB3_80:
	mul.wide.u32 	%rd27, %r1134, 4;
	add.s64 	%rd28, %rd1, %rd27;
	ld.local.u32 	%r377, [%rd28+4];
	shl.b32 	%r378, %r1134, 5;
	mov.b32 	%r1140, 0;
$L__BB3_81:
	.pragma "nounroll";
	shr.u32 	%r806, %r377, %r1140;
	and.b32  	%r807, %r806, 1;
	setp.eq.b32 	%p45, %r807, 1;
	not.pred 	%p46, %p45;
	add.s32 	%r808, %r378, %r1140;
	mul.lo.s32 	%r809, %r808, 5;
	mul.wide.u32 	%rd29, %r809, 4;
	add.s64 	%rd12, %rd9, %rd29;
	@%p46 bra 	$L__BB3_83;
	ld.global.u32 	%r810, [%rd12];
	xor.b32  	%r961, %r961, %r810;
	ld.global.u32 	%r811, [%rd12+4];
	xor.b32  	%r960, %r960, %r811;
	ld.global.u32 	%r812, [%rd12+8];
	xor.b32  	%r959, %r959, %r812;
	ld.global.u32 	%r813, [%rd12+12];
	xor.b32  	%r958, %r958, %r813;
	ld.global.u32 	%r814, [%rd12+16];
	xor.b32  	%r957, %r957, %r814;
$L__BB3_83:
	and.b32  	%r816, %r806, 2;
	setp.eq.s32 	%p47, %r816, 0;
	@%p47 bra 	$L__BB3_85;
	ld.global.u32 	%r817, [%rd12+20];
	xor.b32  	%r961, %r961, %r817;
	ld.global.u32 	%r818, [%rd12+24];
	xor.b32  	%r960, %r960, %r818;
	ld.global.u32 	%r819, [%rd12+28];
	xor.b32  	%r959, %r959, %r819;
	ld.global.u32 	%r820, [%rd12+32];
	xor.b32  	%r958, %r958, %r820;
	ld.global.u32 	%r821, [%rd12+36];
	xor.b32  	%r957, %r957, %r821;
$L__BB3_85:
	and.b32  	%r823, %r806, 4;
	setp.eq.s32 	%p48, %r823, 0;
	@%p48 bra 	$L__BB3_87;
	ld.global.u32 	%r824, [%rd12+40];
	xor.b32  	%r961, %r961, %r824;
	ld.global.u32 	%r825, [%rd12+44];
	xor.b32  	%r960, %r960, %r825;
	ld.global.u32 	%r826, [%rd12+48];
	xor.b32  	%r959, %r959, %r826;
	ld.global.u32 	%r827, [%rd12+52];
	xor.b32  	%r958, %r958, %r827;
	ld.global.u32 	%r828, [%rd12+56];
	xor.b32  	%r957, %r957, %r828;
$L__BB3_87:
	and.b32  	%r830, %r806, 8;
	setp.eq.s32 	%p49, %r830, 0;
	@%p49 bra 	$L__BB3_89;
	ld.global.u32 	%r831, [%rd12+60];
	xor.b32  	%r961, %r961, %r831;
	ld.global.u32 	%r832, [%rd12+64];
	xor.b32  	%r960, %r960, %r832;
	ld.global.u32 	%r833, [%rd12+68];
	xor.b32  	%r959, %r959, %r833;
	ld.global.u32 	%r834, [%rd12+72];
	xor.b32  	%r958, %r958, %r834;
	ld.global.u32 	%r835, [%rd12+76];
	xor.b32  	%r957, %r957, %r835;
$L__BB3_89:
	and.b32  	%r837, %r806, 16;
	setp.eq.s32 	%p50, %r837, 0;
	@%p50 bra 	$L__BB3_91;
	ld.global.u32 	%r838, [%rd12+80];
	xor.b32  	%r961, %r961, %r838;
	ld.global.u32 	%r839, [%rd12+84];
	xor.b32  	%r960, %r960, %r839;
	ld.global.u32 	%r840, [%rd12+88];
	xor.b32  	%r959, %r959, %r840;
	ld.global.u32 	%r841, [%rd12+92];
	xor.b32  	%r958, %r958, %r841;
	ld.global.u32 	%r842, [%rd12+96];
	xor.b32  	%r957, %r957, %r842;
$L__BB3_91:
	and.b32  	%r844, %r806, 32;
	setp.eq.s32 	%p51, %r844, 0;
	@%p51 bra 	$L__BB3_93;
	ld.global.u32 	%r845, [%rd12+100];
	xor.b32  	%r961, %r961, %r845;
	ld.global.u32 	%r846, [%rd12+104];
	xor.b32  	%r960, %r960, %r846;
	ld.global.u32 	%r847, [%rd12+108];
	xor.b32  	%r959, %r959, %r847;
	ld.global.u32 	%r848, [%rd12+112];
	xor.b32  	%r958, %r958, %r848;
	ld.global.u32 	%r849, [%rd12+116];
	xor.b32  	%r957, %r957, %r849;
$L__BB3_93:
	and.b32  	%r851, %r806, 64;
	setp.eq.s32 	%p52, %r851, 0;
	@%p52 bra 	$L__BB3_95;
	ld.global.u32 	%r852, [%rd12+120];
	xor.b32  	%r961, %r961, %r852;
	ld.global.u32 	%r853, [%rd12+124];
	xor.b32  	%r960, %r960, %r853;
	ld.global.u32 	%r854, [%rd12+128];
	xor.b32  	%r959, %r959, %r854;
	ld.global.u32 	%r855, [%rd12+132];
	xor.b32  	%r958, %r958, %r855;
	ld.global.u32 	%r856, [%rd12+136];
	xor.b32  	%r957, %r957, %r856;
$L__BB3_95:
	and.b32  	%r858, %r806, 128;
	setp.eq.s32 	%p53, %r858, 0;
	@%p53 bra 	$L__BB3_97;
	ld.global.u32 	%r859, [%rd12+140];
	xor.b32  	%r961, %r961, %r859;
	ld.global.u32 	%r860, [%rd12+144];
	xor.b32  	%r960, %r960, %r860;
	ld.global.u32 	%r861, [%rd12+148];
	xor.b32  	%r959, %r959, %r861;
	ld.global.u32 	%r862, [%rd12+152];
	xor.b32  	%r958, %r958, %r862;
	ld.global.u32 	%r863, [%rd12+156];
	xor.b32  	%r957, %r957, %r863;
$L__BB3_97:
	and.b32  	%r865, %r806, 256;
	setp.eq.s32 	%p54, %r865, 0;
	@%p54 bra 	$L__BB3_99;
	ld.global.u32 	%r866, [%rd12+160];
	xor.b32  	%r961, %r961, %r866;
	ld.global.u32 	%r867, [%rd12+164];
	xor.b32  	%r960, %r960, %r867;
	ld.global.u32 	%r868, [%rd12+168];
	xor.b32  	%r959, %r959, %r868;
	ld.global.u32 	%r869, [%rd12+172];
	xor.b32  	%r958, %r958, %r869;
	ld.global.u32 	%r870, [%rd12+176];
	xor.b32  	%r957, %r957, %r870;
$L__BB3_99:
	and.b32  	%r872, %r806, 512;
	setp.eq.s32 	%p55, %r872, 0;
	@%p55 bra 	$L__BB3_101;
	ld.global.u32 	%r873, [%rd12+180];
	xor.b32  	%r961, %r961, %r873;
	ld.global.u32 	%r874, [%rd12+184];
	xor.b32  	%r960, %r960, %r874;
	ld.global.u32 	%r875, [%rd12+188];
	xor.b32  	%r959, %r959, %r875;
	ld.global.u32 	%r876, [%rd12+192];
	xor.b32  	%r958, %r958, %r876;
	ld.global.u32 	%r877, [%rd12+196];
	xor.b32  	%r957, %r957, %r877;
$L__BB3_101:
	and.b32  	%r879, %r806, 1024;
	setp.eq.s32 	%p56, %r879, 0;
	@%p56 bra 	$L__BB3_103;
	ld.global.u32 	%r880, [%rd12+200];
	xor.b32  	%r961, %r961, %r880;
	ld.global.u32 	%r881, [%rd12+204];
	xor.b32  	%r960, %r960, %r881;
	ld.global.u32 	%r882, [%rd12+208];
	xor.b32  	%r959, %r959, %r882;
	ld.global.u32 	%r883, [%rd12+212];
	xor.b32  	%r958, %r958, %r883;
	ld.global.u32 	%r884, [%rd12+216];
	xor.b32  	%r957, %r957, %r884;
$L__BB3_103:
	and.b32  	%r886, %r806, 2048;
	setp.eq.s32 	%p57, %r886, 0;
	@%p57 bra 	$L__BB3_105;
	ld.global.u32 	%r887, [%rd12+220];
	xor.b32  	%r961, %r961, %r887;
	ld.global.u32 	%r888, [%rd12+224];
	xor.b32  	%r960, %r960, %r888;
	ld.global.u32 	%r889, [%rd12+228];
	xor.b32  	%r959, %r959, %r889;
	ld.global.u32 	%r890, [%rd12+232];
	xor.b32  	%r958, %r958, %r890;
	ld.global.u32 	%r891, [%rd12+236];
	xor.b32  	%r957, %r957, %r891;
$L__BB3_105:
	and.b32  	%r893, %r806, 4096;
	setp.eq.s32 	%p58, %r893, 0;
	@%p58 bra 	$L__BB3_107;
	ld.global.u32 	%r894, [%rd12+240];
	xor.b32  	%r961, %r961, %r894;
	ld.global.u32 	%r895, [%rd12+244];
	xor.b32  	%r960, %r960, %r895;
	ld.global.u32 	%r896, [%rd12+248];
	xor.b32  	%r959, %r959, %r896;
	ld.global.u32 	%r897, [%rd12+252];
	xor.b32  	%r958, %r958, %r897;
	ld.global.u32 	%r898, [%rd12+256];
	xor.b32  	%r957, %r957, %r898;
$L__BB3_107:
	and.b32  	%r900, %r806, 8192;
	setp.eq.s32 	%p59, %r900, 0;
	@%p59 bra 	$L__BB3_109;
	ld.global.u32 	%r901, [%rd12+260];
	xor.b32  	%r961, %r961, %r901;
	ld.global.u32 	%r902, [%rd12+264];
	xor.b32  	%r960, %r960, %r902;
	ld.global.u32 	%r903, [%rd12+268];
	xor.b32  	%r959, %r959, %r903;
	ld.global.u32 	%r904, [%rd12+272];
	xor.b32  	%r958, %r958, %r904;
	ld.global.u32 	%r905, [%rd12+276];
	xor.b32  	%r957, %r957, %r905;
$L__BB3_109:
	and.b32  	%r907, %r806, 16384;
	setp.eq.s32 	%p60, %r907, 0;
	@%p60 bra 	$L__BB3_111;
	ld.global.u32 	%r908, [%rd12+280];
	xor.b32  	%r961, %r961, %r908;
	ld.global.u32 	%r909, [%rd12+284];
	xor.b32  	%r960, %r960, %r909;
	ld.global.u32 	%r910, [%rd12+288];
	xor.b32  	%r959, %r959, %r910;
	ld.global.u32 	%r911, [%rd12+292];
	xor.b32  	%r958, %r958, %r911;
	ld.global.u32 	%r912, [%rd12+296];
	xor.b32  	%r957, %r957, %r912;
$L__BB3_111:
	and.b32  	%r914, %r806, 32768;
	setp.eq.s32 	%p61, %r914, 0;
	@%p61 bra 	$L__BB3_113;
	ld.global.u32 	%r915, [%rd12+300];
	xor.b32  	%r961, %r961, %r915;
	ld.global.u32 	%r916, [%rd12+304];
	xor.b32  	%r960, %r960, %r916;
	ld.global.u32 	%r917, [%rd12+308];
	xor.b32  	%r959, %r959, %r917;
	ld.global.u32 	%r918, [%rd12+312];
	xor.b32  	%r958, %r958, %r918;
	ld.global.u32 	%r919, [%rd12+316];
	xor.b32  	%r957, %r957, %r919;
$L__BB3_113:
	add.s32 	%r1140, %r1140, 16;
	setp.ne.s32 	%p62, %r1140, 32;
	@%p62 bra 	$L__BB3_81;
	mad.lo.s32 	%r920, %r1134, -31, %r378;
	add.s32 	%r1134, %r920, 1;
	setp.ne.s32 	%p63, %r1134, 5;
	@%p63 bra 	$L__BB3_80;
	st.local.u32 	[%rd1+4], %r961;
	st.local.v2.u32 	[%rd1+8], {%r960, %r959};
	st.local.v2.u32 	[%rd1+16], {%r958, %r957};
$L__BB3_116:
	shr.u64 	%rd36, %rd7, 2;
	add.s32 	%r944, %r944, 1;
	setp.gt.u64 	%p64, %rd7, 3;
	@%p64 bra 	$L__BB3_4;
$L__BB3_117:
	mov.b32 	%r921, 0;
	st.local.v2.u32 	[%rd1+24], {%r921, %r921};
	st.local.u32 	[%rd1+32], %r921;
	mov.b64 	%rd30, 0;
	st.local.u64 	[%rd1+40], %rd30;
	shr.u32 	%r922, %r961, 2;
	xor.b32  	%r923, %r922, %r961;
	shl.b32 	%r924, %r957, 4;
	shl.b32 	%r925, %r923, 1;
	xor.b32  	%r926, %r925, %r924;
	xor.b32  	%r927, %r926, %r923;
	xor.b32  	%r928, %r927, %r957;
	add.s32 	%r929, %r928, %r10;
	cvt.rn.f32.u32 	%f1, %r929;
	fma.rn.f32 	%f2, %f1, 0f2F800000, 0f2F000000;
	shr.u32 	%r930, %r960, 2;
	xor.b32  	%r931, %r930, %r960;
	st.local.u32 	[%rd1+4], %r959;
	st.local.v2.u32 	[%rd1+8], {%r958, %r957};
	shl.b32 	%r932, %r928, 4;
	shl.b32 	%r933, %r931, 1;
	xor.b32  	%r934, %r933, %r932;
	xor.b32  	%r935, %r934, %r931;
	xor.b32  	%r936, %r935, %r928;
	st.local.v2.u32 	[%rd1+16], {%r928, %r936};
	add.s32 	%r937, %r936, %r9;
	cvt.rn.f32.u32 	%f3, %r937;
	fma.rn.f32 	%f4, %f3, 0f2F800000, 0f2F000000;
	mul.wide.s32 	%rd31, %r938, 8;
	add.s64 	%rd32, %rd2, %rd31;
	ld.global.f64 	%fd4, [%rd32];
	cvt.f64.f32 	%fd6, %f2;
	mul.f64 	%fd8, %fd7, %fd6;
	add.s64 	%rd33, %rd3, %rd31;
	ld.global.f64 	%fd9, [%rd33];
	add.s64 	%rd34, %rd4, %rd31;
	ld.global.f64 	%fd10, [%rd34];
	sub.f64 	%fd11, %fd9, %fd10;
	mul.f64 	%fd12, %fd8, %fd11;
	fma.rn.f64 	%fd13, %fd5, %fd4, %fd12;
	cvt.f64.f32 	%fd14, %f4;
	mul.f64 	%fd15, %fd1, %fd14;
	add.s64 	%rd35, %rd5, %rd31;
	ld.global.f64 	%fd16, [%rd35];
	sub.f64 	%fd17, %fd16, %fd10;
	fma.rn.f64 	%fd18, %fd15, %fd17, %fd13;
	st.global.f64 	[%rd32], %fd18;
	ld.global.f64 	%fd19, [%rd34];
	add.f64 	%fd20, %fd19, %fd18;
	setp.lt.f64 	%p65, %fd20, %fd2;
	selp.f64 	%fd21, %fd2, %fd20, %p65;
	setp.gt.f64 	%p66, %fd21, %fd3;
	selp.f64 	%fd22, %fd3, %fd21, %p66;
	st.global.f64 	[%rd34], %fd22;
	add.s32 	%r938, %r938, %r11;
	setp.lt.s32 	%p67, %r938, %r1;
	@%p67 bra 	$L__BB3_2;
$L__BB3_118:
	ret;

}


// ===== COMPILED SASS (sm_100) =====

	.target	sm_100

	.elftype	@"ET_EXEC"


//--------------------- .note.nv.tkinfo           --------------------------
	.section	.note.nv.tkinfo,"",@"SHT_NOTE"
	.sectionflags	@"SHF_NOTE_NV_TKINFO"
	.tkinfo
        /*0018*/ 	.word	0x00000002
        /*0030*/ 	.string	""
        /*0030*/ 	.string	"ptxas"
        /*0030*/ 	.string	"Cuda compilation tools, release 13.0, V13.0.88"
        /*0030*/ 	.string	"Build cuda_13.0.r13.0/compiler.36424714_0"
        /*0030*/ 	.string	"-arch sm_100 -m 64 "



//--------------------- .note.nv.cuinfo           --------------------------
	.section	.note.nv.cuinfo,"",@"SHT_NOTE"
	.sectionflags	@"SHF_NOTE_NV_CUINFO"
        /*0018*/ 	.short	0x0002
        /*001a*/ 	.short	0x0064
        /*001c*/ 	.short	0x0082
	.zero		2


//--------------------- .nv.info                  --------------------------
	.section	.nv.info,"",@"SHT_CUDA_INFO"
	.align	4


	//----- nvinfo : EIATTR_REGCOUNT
	.align		4
        /*0000*/ 	.byte	0x04, 0x2f
        /*0002*/ 	.short	(.L_15 - .L_14)
	.align		4
.L_14:
        /*0004*/ 	.word	index@(_Z18update_global_bestPfPdi)
        /*0008*/ 	.word	0x0000000a


	//----- nvinfo : EIATTR_FRAME_SIZE
	.align		4
.L_15:
        /*000c*/ 	.byte	0x04, 0x11
        /*000e*/ 	.short	(.L_17 - .L_16)
	.align		4
.L_16:
        /*0010*/ 	.word	index@(_Z18update_global_bestPfPdi)
        /*0014*/ 	.word	0x00000000


	//----- nvinfo : EIATTR_REGCOUNT
	.align		4
.L_17:
        /*0018*/ 	.byte	0x04, 0x2f
        /*001a*/ 	.short	(.L_19 - .L_18)
	.align		4
.L_18:
        /*001c*/ 	.word	index@(_Z12calc_fitnessPdS_PfS0_S_ii)
        /*0020*/ 	.word	0x0000001c


	//----- nvinfo : EIATTR_FRAME_SIZE
	.align		4
.L_19:
        /*0024*/ 	.byte	0x04, 0x11
        /*0026*/ 	.short	(.L_21 - .L_20)
	.align		4
.L_20:
        /*0028*/ 	.word	index@(_Z12calc_fitnessPdS_PfS0_S_ii)
        /*002c*/ 	.word	0x00000000


	//----- nvinfo : EIATTR_REGCOUNT
	.align		4
.L_21:
        /*0030*/ 	.byte	0x04, 0x2f
        /*0032*/ 	.short	(.L_23 - .L_22)
	.align		4
.L_22:
        /*0034*/ 	.word	index@(_Z15init_populationPdS_iii)
        /*0038*/ 	.word	0x00000020


	//----- nvinfo : EIATTR_FRAME_SIZE
	.align		4
.L_23:
        /*003c*/ 	.byte	0x04, 0x11
        /*003e*/ 	.short	(.L_25 - .L_24)
	.align		4
.L_24:
        /*0040*/ 	.word	index@(_Z15init_populationPdS_iii)
        /*0044*/ 	.word	0x00000030


	//----- nvinfo : EIATTR_REGCOUNT
	.align		4
.L_25:
        /*0048*/ 	.byte	0x04, 0x2f
        /*004a*/ 	.short	(.L_27 - .L_26)
	.align		4
.L_26:
        /*004c*/ 	.word	index@(_Z16update_positionsPdS_S_S_iii)
        /*0050*/ 	.word	0x0000001f


	//----- nvinfo : EIATTR_FRAME_SIZE
	.align		4
.L_27:
        /*0054*/ 	.byte	0x04, 0x11
        /*0056*/ 	.short	(.L_29 - .L_28)
	.align		4
.L_28:
        /*0058*/ 	.word	index@(_Z16update_positionsPdS_S_S_iii)
        /*005c*/ 	.word	0x00000030


	//----- nvinfo : EIATTR_MIN_STACK_SIZE
	.align		4
.L_29:
        /*0060*/ 	.byte	0x04, 0x12
        /*0062*/ 	.short	(.L_31 - .L_30)
	.align		4
.L_30:
        /*0064*/ 	.word	index@(_Z16update_positionsPdS_S_S_iii)
        /*0068*/ 	.word	0x00000030


	//----- nvinfo : EIATTR_MIN_STACK_SIZE
	.align		4
.L_31:
        /*006c*/ 	.byte	0x04, 0x12
        /*006e*/ 	.short	(.L_33 - .L_32)
	.align		4
.L_32:
        /*0070*/ 	.word	index@(_Z15init_populationPdS_iii)
        /*0074*/ 	.word	0x00000030


	//----- nvinfo : EIATTR_MIN_STACK_SIZE
	.align		4
.L_33:
        /*0078*/ 	.byte	0x04, 0x12
        /*007a*/ 	.short	(.L_35 - .L_34)
	.align		4
.L_34:
        /*007c*/ 	.word	index@(_Z12calc_fitnessPdS_PfS0_S_ii)
        /*0080*/ 	.word	0x00000000


	//----- nvinfo : EIATTR_MIN_STACK_SIZE
	.align		4
.L_35:
        /*0084*/ 	.byte	0x04, 0x12
        /*0086*/ 	.short	(.L_37 - .L_36)
	.align		4
.L_36:
        /*0088*/ 	.word	index@(_Z18update_global_bestPfPdi)
        /*008c*/ 	.word	0x00000000
.L_37:


//--------------------- .nv.compat                --------------------------
	.section	.nv.compat,"",@"SHT_CUDA_COMPAT_INFO"
	.align	4
        /*0000*/ 	.byte	0x02, 0x09, 0x00, 0x00, 0x02, 0x02, 0x01, 0x00, 0x02, 0x05, 0x05, 0x00, 0x03, 0x07, 0x01, 0x01
        /*0010*/ 	.byte	0x02, 0x03, 0x00, 0x00, 0x02, 0x06, 0x01, 0x00, 0x04, 0x0b, 0x08, 0x00, 0x01, 0x00, 0x00, 0x00
        /*0020*/ 	.byte	0x00, 0x00, 0x00, 0x00


//--------------------- .nv.info._Z16update_positionsPdS_S_S_iii --------------------------
	.section	.nv.info._Z16update_positionsPdS_S_S_iii,"",@"SHT_CUDA_INFO"
	.sectionflags	@""
	.align	4


	//----- nvinfo : EIATTR_CUDA_API_VERSION
	.align		4
        /*0000*/ 	.byte	0x04, 0x37
        /*0002*/ 	.short	(.L_39 - .L_38)
.L_38:
        /*0004*/ 	.word	0x00000082


	//----- nvinfo : EIATTR_KPARAM_INFO
	.align		4
.L_39:
        /*0008*/ 	.byte	0x04, 0x17
        /*000a*/ 	.short	(.L_41 - .L_40)
.L_40:
        /*000c*/ 	.word	0x00000000
        /*0010*/ 	.short	0x0006
        /*0012*/ 	.short	0x0028
        /*0014*/ 	.byte	0x00, 0xf0, 0x11, 0x00


	//----- nvinfo : EIATTR_KPARAM_INFO
	.align		4
.L_41:
        /*0018*/ 	.byte	0x04, 0x17
        /*001a*/ 	.short	(.L_43 - .L_42)
.L_42:
        /*001c*/ 	.word	0x00000000
        /*0020*/ 	.short	0x0005
        /*0022*/ 	.short	0x0024
        /*0024*/ 	.byte	0x00, 0xf0, 0x11, 0x00


	//----- nvinfo : EIATTR_KPARAM_INFO
	.align		4
.L_43:
        /*0028*/ 	.byte	0x04, 0x17
        /*002a*/ 	.short	(.L_45 - .L_44)
.L_44:
        /*002c*/ 	.word	0x00000000
        /*0030*/ 	.short	0x0004
        /*0032*/ 	.short	0x0020
        /*0034*/ 	.byte	0x00, 0xf0, 0x11, 0x00


	//----- nvinfo : EIATTR_KPARAM_INFO
	.align		4
.L_45:
        /*0038*/ 	.byte	0x04, 0x17
        /*003a*/ 	.short	(.L_47 - .L_46)
.L_46:
        /*003c*/ 	.word	0x00000000
        /*0040*/ 	.short	0x0003
        /*0042*/ 	.short	0x0018
        /*0044*/ 	.byte	0x00, 0xf5, 0x21, 0x00


	//----- nvinfo : EIATTR_KPARAM_INFO
	.align		4
.L_47:
        /*0048*/ 	.byte	0x04, 0x17
        /*004a*/ 	.short	(.L_49 - .L_48)
.L_48:
        /*004c*/ 	.word	0x00000000
        /*0050*/ 	.short	0x0002
        /*0052*/ 	.short	0x0010
        /*0054*/ 	.byte	0x00, 0xf5, 0x21, 0x00


	//----- nvinfo : EIATTR_KPARAM_INFO
	.align		4
.L_49:
        /*0058*/ 	.byte	0x04, 0x17
        /*005a*/ 	.short	(.L_51 - .L_50)
.L_50:
        /*005c*/ 	.word	0x00000000
        /*0060*/ 	.short	0x0001
        /*0062*/ 	.short	0x0008
        /*0064*/ 	.byte	0x00, 0xf5, 0x21, 0x00


	//----- nvinfo : EIATTR_KPARAM_INFO
	.align		4
.L_51:
        /*0068*/ 	.byte	0x04, 0x17
        /*006a*/ 	.short	(.L_53 - .L_52)
.L_52:
        /*006c*/ 	.word	0x00000000
        /*0070*/ 	.short	0x0000
        /*0072*/ 	.short	0x0000
        /*0074*/ 	.byte	0x00, 0xf5, 0x21, 0x00


	//----- nvinfo : EIATTR_SPARSE_MMA_MASK
	.align		4
.L_53:
        /*0078*/ 	.byte	0x03, 0x50
        /*007a*/ 	.short	0x0000


	//----- nvinfo : EIATTR_MAXREG_COUNT
	.align		4
        /*007c*/ 	.byte	0x03, 0x1b
        /*007e*/ 	.short	0x00ff


	//----- nvinfo : EIATTR_MERCURY_ISA_VERSION
	.align		4
        /*0080*/ 	.byte	0x03, 0x5f
        /*0082*/ 	.short	0x0101


	//----- nvinfo : EIATTR_VRC_CTA_INIT_COUNT
	.align		4
        /*0084*/ 	.byte	0x02, 0x4a
	.zero		1
	.zero		1


	//----- nvinfo : EIATTR_EXIT_INSTR_OFFSETS
	.align		4
        /*0088*/ 	.byte	0x04, 0x1c
        /*008a*/ 	.short	(.L_55 - .L_54)


	//   ....[0]....
.L_54:
        /*008c*/ 	.word	0x000000b0


	//   ....[1]....
        /*0090*/ 	.word	0x00002c00


	//----- nvinfo : EIATTR_CRS_STACK_SIZE
	.align		4
.L_55:
        /*0094*/ 	.byte	0x04, 0x1e
        /*0096*/ 	.short	(.L_57 - .L_56)
.L_56:
        /*0098*/ 	.word	0x00000000


	//----- nvinfo : EIATTR_CBANK_PARAM_SIZE
	.align		4
.L_57:
        /*009c*/ 	.byte	0x03, 0x19
        /*009e*/ 	.short	0x002c


	//----- nvinfo : EIATTR_PARAM_CBANK
	.align		4
        /*00a0*/ 	.byte	0x04, 0x0a
        /*00a2*/ 	.short	(.L_59 - .L_58)
	.align		4
.L_58:
        /*00a4*/ 	.word	index@(.nv.constant0._Z16update_positionsPdS_S_S_iii)
        /*00a8*/ 	.short	0x0380
        /*00aa*/ 	.short	0x002c


	//----- nvinfo : EIATTR_SW_WAR
	.align		4
.L_59:
        /*00ac*/ 	.byte	0x04, 0x36
        /*00ae*/ 	.short	(.L_61 - .L_60)
.L_60:
        /*00b0*/ 	.word	0x00000008
.L_61:


//--------------------- .nv.info._Z15init_populationPdS_iii --------------------------
	.section	.nv.info._Z15init_populationPdS_iii,"",@"SHT_CUDA_INFO"
	.sectionflags	@""
	.align	4


	//----- nvinfo : EIATTR_CUDA_API_VERSION
	.align		4
        /*0000*/ 	.byte	0x04, 0x37
        /*0002*/ 	.short	(.L_63 - .L_62)
.L_62:
        /*0004*/ 	.word	0x00000082


	//----- nvinfo : EIATTR_KPARAM_INFO
	.align		4
.L_63:
        /*0008*/ 	.byte	0x04, 0x17
        /*000a*/ 	.short	(.L_65 - .L_64)
.L_64:
        /*000c*/ 	.word	0x00000000
        /*0010*/ 	.short	0x0004
        /*0012*/ 	.short	0x0018
        /*0014*/ 	.byte	0x00, 0xf0, 0x11, 0x00


	//----- nvinfo : EIATTR_KPARAM_INFO
	.align		4
.L_65:
        /*0018*/ 	.byte	0x04, 0x17
        /*001a*/ 	.short	(.L_67 - .L_66)
.L_66:
        /*001c*/ 	.word	0x00000000
        /*0020*/ 	.short	0x0003
        /*0022*/ 	.short	0x0014
        /*0024*/ 	.byte	0x00, 0xf0, 0x11, 0x00


	//----- nvinfo : EIATTR_KPARAM_INFO
	.align		4
.L_67:
        /*0028*/ 	.byte	0x04, 0x17
        /*002a*/ 	.short	(.L_69 - .L_68)
.L_68:
        /*002c*/ 	.word	0x00000000
        /*0030*/ 	.short	0x0002
        /*0032*/ 	.short	0x0010
        /*0034*/ 	.byte	0x00, 0xf0, 0x11, 0x00


	//----- nvinfo : EIATTR_KPARAM_INFO
	.align		4
.L_69:
        /*0038*/ 	.byte	0x04, 0x17
        /*003a*/ 	.short	(.L_71 - .L_70)
.L_70:
        /*003c*/ 	.word	0x00000000
        /*0040*/ 	.short	0x0001
        /*0042*/ 	.short	0x0008
        /*0044*/ 	.byte	0x00, 0xf5, 0x21, 0x00


	//----- nvinfo : EIATTR_KPARAM_INFO
	.align		4
.L_71:
        /*0048*/ 	.byte	0x04, 0x17
        /*004a*/ 	.short	(.L_73 - .L_72)
.L_72:
        /*004c*/ 	.word	0x00000000
        /*0050*/ 	.short	0x0000
        /*0052*/ 	.short	0x0000
        /*0054*/ 	.byte	0x00, 0xf5, 0x21, 0x00


	//----- nvinfo : EIATTR_SPARSE_MMA_MASK
	.align		4
.L_73:
        /*0058*/ 	.byte	0x03, 0x50
        /*005a*/ 	.short	0x0000


	//----- nvinfo : EIATTR_MAXREG_COUNT
	.align		4
        /*005c*/ 	.byte	0x03, 0x1b
        /*005e*/ 	.short	0x00ff


	//----- nvinfo : EIATTR_MERCURY_ISA_VERSION
	.align		4
        /*0060*/ 	.byte	0x03, 0x5f
        /*0062*/ 	.short	0x0101


	//----- nvinfo : EIATTR_VRC_CTA_INIT_COUNT
	.align		4
        /*0064*/ 	.byte	0x02, 0x4a
	.zero		1
	.zero		1


	//----- nvinfo : EIATTR_EXIT_INSTR_OFFSETS
	.align		4
        /*0068*/ 	.byte	0x04, 0x1c
        /*006a*/ 	.short	(.L_75 - .L_74)


	//   ....[0]....
.L_74:
        /*006c*/ 	.word	0x000000a0


	//   ....[1]....
        /*0070*/ 	.word	0x000029d0


	//----- nvinfo : EIATTR_CRS_STACK_SIZE
	.align		4
.L_75:
        /*0074*/ 	.byte	0x04, 0x1e
        /*0076*/ 	.short	(.L_77 - .L_76)
.L_76:
        /*0078*/ 	.word	0x00000000


	//----- nvinfo : EIATTR_CBANK_PARAM_SIZE
	.align		4
.L_77:
        /*007c*/ 	.byte	0x03, 0x19
        /*007e*/ 	.short	0x001c


	//----- nvinfo : EIATTR_PARAM_CBANK
	.align		4
        /*0080*/ 	.byte	0x04, 0x0a
        /*0082*/ 	.short	(.L_79 - .L_78)
	.align		4
.L_78:
        /*0084*/ 	.word	index@(.nv.constant0._Z15init_populationPdS_iii)
        /*0088*/ 	.short	0x0380
        /*008a*/ 	.short	0x001c


	//----- nvinfo : EIATTR_SW_WAR
	.align		4
.L_79:
        /*008c*/ 	.byte	0x04, 0x36
        /*008e*/ 	.short	(.L_81 - .L_80)
.L_80:
        /*0090*/ 	.word	0x00000008
.L_81:


//--------------------- .nv.info._Z12calc_fitnessPdS_PfS0_S_ii --------------------------
	.section	.nv.info._Z12calc_fitnessPdS_PfS0_S_ii,"",@"SHT_CUDA_INFO"
	.sectionflags	@""
	.align	4


	//----- nvinfo : EIATTR_CUDA_API_VERSION
	.align		4
        /*0000*/ 	.byte	0x04, 0x37
        /*0002*/ 	.short	(.L_83 - .L_82)
.L_82:
        /*0004*/ 	.word	0x00000082


	//----- nvinfo : EIATTR_KPARAM_INFO
	.align		4
.L_83:
        /*0008*/ 	.byte	0x04, 0x17
        /*000a*/ 	.short	(.L_85 - .L_84)
.L_84:
        /*000c*/ 	.word	0x00000000
        /*0010*/ 	.short	0x0006
        /*0012*/ 	.short	0x002c
        /*0014*/ 	.byte	0x00, 0xf0, 0x11, 0x00


	//----- nvinfo : EIATTR_KPARAM_INFO
	.align		4
.L_85:
        /*0018*/ 	.byte	0x04, 0x17
        /*001a*/ 	.short	(.L_87 - .L_86)
.L_86:
        /*001c*/ 	.word	0x00000000
        /*0020*/ 	.short	0x0005
        /*0022*/ 	.short	0x0028
        /*0024*/ 	.byte	0x00, 0xf0, 0x11, 0x00


	//----- nvinfo : EIATTR_KPARAM_INFO
	.align		4
.L_87:
        /*0028*/ 	.byte	0x04, 0x17
        /*002a*/ 	.short	(.L_89 - .L_88)
.L_88:
        /*002c*/ 	.word	0x00000000
        /*0030*/ 	.short	0x0004
        /*0032*/ 	.short	0x0020
        /*0034*/ 	.byte	0x00, 0xf5, 0x21, 0x00


	//----- nvinfo : EIATTR_KPARAM_INFO
	.align		4
.L_89:
        /*0038*/ 	.byte	0x04, 0x17
        /*003a*/ 	.short	(.L_91 - .L_90)
.L_90:
        /*003c*/ 	.word	0x00000000
        /*0040*/ 	.short	0x0003
        /*0042*/ 	.short	0x0018
        /*0044*/ 	.byte	0x00, 0xf5, 0x21, 0x00


	//----- nvinfo : EIATTR_KPARAM_INFO
	.align		4
.L_91:
        /*0048*/ 	.byte	0x04, 0x17
        /*004a*/ 	.short	(.L_93 - .L_92)
.L_92:
        /*004c*/ 	.word	0x00000000
        /*0050*/ 	.short	0x0002
        /*0052*/ 	.short	0x0010
        /*0054*/ 	.byte	0x00, 0xf5, 0x21, 0x00


	//----- nvinfo : EIATTR_KPARAM_INFO
	.align		4
.L_93:
        /*0058*/ 	.byte	0x04, 0x17
        /*005a*/ 	.short	(.L_95 - .L_94)
.L_94:
        /*005c*/ 	.word	0x00000000
        /*0060*/ 	.short	0x0001
        /*0062*/ 	.short	0x0008
        /*0064*/ 	.byte	0x00, 0xf5, 0x21, 0x00


	//----- nvinfo : EIATTR_KPARAM_INFO
	.align		4
.L_95:
        /*0068*/ 	.byte	0x04, 0x17
        /*006a*/ 	.short	(.L_97 - .L_96)
.L_96:
        /*006c*/ 	.word	0x00000000
        /*0070*/ 	.short	0x0000
        /*0072*/ 	.short	0x0000
        /*0074*/ 	.byte	0x00, 0xf5, 0x21, 0x00


	//----- nvinfo : EIATTR_SPARSE_MMA_MASK
	.align		4
.L_97:
        /*0078*/ 	.byte	0x03, 0x50
        /*007a*/ 	.short	0x0000


	//----- nvinfo : EIATTR_MAXREG_COUNT
	.align		4
        /*007c*/ 	.byte	0x03, 0x1b
        /*007e*/ 	.short	0x00ff


	//----- nvinfo : EIATTR_NUM_BARRIERS
	.align		4
        /*0080*/ 	.byte	0x02, 0x4c
        /*0082*/ 	.byte	0x01
	.zero		1


	//----- nvinfo : EIATTR_MERCURY_ISA_VERSION
	.align		4
        /*0084*/ 	.byte	0x03, 0x5f
        /*0086*/ 	.short	0x0101


	//----- nvinfo : EIATTR_VRC_CTA_INIT_COUNT
	.align		4
        /*0088*/ 	.byte	0x02, 0x4a
	.zero		1
	.zero		1


	//----- nvinfo : EIATTR_EXIT_INSTR_OFFSETS
	.align		4
        /*008c*/ 	.byte	0x04, 0x1c
        /*008e*/ 	.short	(.L_99 - .L_98)


	//   ....[0]....
.L_98:
        /*0090*/ 	.word	0x00000c70


	//   ....[1]....
        /*0094*/ 	.word	0x000011a0


	//----- nvinfo : EIATTR_CRS_STACK_SIZE
	.align		4
.L_99:
        /*0098*/ 	.byte	0x04, 0x1e
        /*009a*/ 	.short	(.L_101 - .L_100)
.L_100:
        /*009c*/ 	.word	0x00000000


	//----- nvinfo : EIATTR_CBANK_PARAM_SIZE
	.align		4
.L_101:
        /*00a0*/ 	.byte	0x03, 0x19
        /*00a2*/ 	.short	0x0030


	//----- nvinfo : EIATTR_PARAM_CBANK
	.align		4
        /*00a4*/ 	.byte	0x04, 0x0a
        /*00a6*/ 	.short	(.L_103 - .L_102)
	.align		4
.L_102:
        /*00a8*/ 	.word	index@(.nv.constant0._Z12calc_fitnessPdS_PfS0_S_ii)
        /*00ac*/ 	.short	0x0380
        /*00ae*/ 	.short	0x0030


	//----- nvinfo : EIATTR_SW_WAR
	.align		4
.L_103:
        /*00b0*/ 	.byte	0x04, 0x36
        /*00b2*/ 	.short	(.L_105 - .L_104)
.L_104:
        /*00b4*/ 	.word	0x00000008
.L_105:


//--------------------- .nv.info._Z18update_global_bestPfPdi --------------------------
	.section	.nv.info._Z18update_global_bestPfPdi,"",@"SHT_CUDA_INFO"
	.sectionflags	@""
	.align	4


	//----- nvinfo : EIATTR_CUDA_API_VERSION
	.align		4
        /*0000*/ 	.byte	0x04, 0x37
        /*0002*/ 	.short	(.L_107 - .L_106)
.L_106:
        /*0004*/ 	.word	0x00000082


	//----- nvinfo : EIATTR_KPARAM_INFO
	.align		4
.L_107:
        /*0008*/ 	.byte	0x04, 0x17
        /*000a*/ 	.short	(.L_109 - .L_108)
.L_108:
        /*000c*/ 	.word	0x00000000
        /*0010*/ 	.short	0x0002
        /*0012*/ 	.short	0x0010
        /*0014*/ 	.byte	0x00, 0xf0, 0x11, 0x00


	//----- nvinfo : EIATTR_KPARAM_INFO
	.align		4
.L_109:
        /*0018*/ 	.byte	0x04, 0x17
        /*001a*/ 	.short	(.L_111 - .L_110)
.L_110:
        /*001c*/ 	.word	0x00000000
        /*0020*/ 	.short	0x0001
        /*0022*/ 	.short	0x0008
        /*0024*/ 	.byte	0x00, 0xf5, 0x21, 0x00


	//----- nvinfo : EIATTR_KPARAM_INFO
	.align		4
.L_111:
        /*0028*/ 	.byte	0x04, 0x17
        /*002a*/ 	.short	(.L_113 - .L_112)
.L_112:
        /*002c*/ 	.word	0x00000000
        /*0030*/ 	.short	0x0000
        /*0032*/ 	.short	0x0000
        /*0034*/ 	.byte	0x00, 0xf5, 0x21, 0x00


	//----- nvinfo : EIATTR_SPARSE_MMA_MASK
	.align		4
.L_113:
        /*0038*/ 	.byte	0x03, 0x50
        /*003a*/ 	.short	0x0000


	//----- nvinfo : EIATTR_MAXREG_COUNT
	.align		4
        /*003c*/ 	.byte	0x03, 0x1b
        /*003e*/ 	.short	0x00ff


	//----- nvinfo : EIATTR_NUM_BARRIERS
	.align		4
        /*0040*/ 	.byte	0x02, 0x4c
        /*0042*/ 	.byte	0x01
	.zero		1


	//----- nvinfo : EIATTR_MERCURY_ISA_VERSION
	.align		4
        /*0044*/ 	.byte	0x03, 0x5f
        /*0046*/ 	.short	0x0101


	//----- nvinfo : EIATTR_VRC_CTA_INIT_COUNT
	.align		4
        /*0048*/ 	.byte	0x02, 0x4a
	.zero		1
	.zero		1


	//----- nvinfo : EIATTR_EXIT_INSTR_OFFSETS
	.align		4
        /*004c*/ 	.byte	0x04, 0x1c
        /*004e*/ 	.short	(.L_115 - .L_114)


	//   ....[0]....
.L_114:
        /*0050*/ 	.word	0x000001f0


	//   ....[1]....
        /*0054*/ 	.word	0x000002b0


	//----- nvinfo : EIATTR_CBANK_PARAM_SIZE
	.align		4
.L_115:
        /*0058*/ 	.byte	0x03, 0x19
        /*005a*/ 	.short	0x0014


	//----- nvinfo : EIATTR_PARAM_CBANK
	.align		4
        /*005c*/ 	.byte	0x04, 0x0a
        /*005e*/ 	.short	(.L_117 - .L_116)
	.align		4
.L_116:
        /*0060*/ 	.word	index@(.nv.constant0._Z18update_global_bestPfPdi)
        /*0064*/ 	.short	0x0380
        /*0066*/ 	.short	0x0014


	//----- nvinfo : EIATTR_SW_WAR
	.align		4
.L_117:
        /*0068*/ 	.byte	0x04, 0x36
        /*006a*/ 	.short	(.L_119 - .L_118)
.L_118:
        /*006c*/ 	.word	0x00000008
.L_119:


//--------------------- .nv.callgraph             --------------------------
	.section	.nv.callgraph,"",@"SHT_CUDA_CALLGRAPH"
	.align	4
	.sectionentsize	8
	.align		4
        /*0000*/ 	.word	0x00000000
	.align		4
        /*0004*/ 	.word	0xffffffff
	.align		4
        /*0008*/ 	.word	0x00000000
	.align		4
        /*000c*/ 	.word	0xfffffffe
	.align		4
        /*0010*/ 	.word	0x00000000
	.align		4
        /*0014*/ 	.word	0xfffffffd
	.align		4
        /*0018*/ 	.word	0x00000000
	.align		4
        /*001c*/ 	.word	0xfffffffc


//--------------------- .nv.constant4             --------------------------
	.section	.nv.constant4,"a",@progbits
	.align	8
	.align		8
.nv.constant4:
        /*0000*/ 	.dword	precalc_xorwow_matrix
	.align		8
        /*0008*/ 	.dword	precalc_xorwow_offset_matrix
	.align		8
        /*0010*/ 	.dword	mrg32k3aM1
	.align		8
        /*0018*/ 	.dword	mrg32k3aM2
	.align		8
        /*0020*/ 	.dword	mrg32k3aM1SubSeq
	.align		8
        /*0028*/ 	.dword	mrg32k3aM2SubSeq
	.align		8
        /*0030*/ 	.dword	mrg32k3aM1Seq
	.align		8
        /*0038*/ 	.dword	mrg32k3aM2Seq


//--------------------- .nv.constant3             --------------------------
	.section	.nv.constant3,"a",@progbits
	.align	8
.nv.constant3:
	.type		__cr_lgamma_table,@object
	.size		__cr_lgamma_table,(pso_lower_bound - __cr_lgamma_table)
__cr_lgamma_table:
        /*0000*/ 	.byte	0x00, 0x00, 0x00, 0x00, 0x00, 0x00, 0x00, 0x00, 0x00, 0x00, 0x00, 0x00, 0x00, 0x00, 0x00, 0x00
        /*0010*/ 	.byte	0xef, 0x39, 0xfa, 0xfe, 0x42, 0x2e, 0xe6, 0x3f, 0x02, 0x20, 0x2a, 0xfa, 0x0b, 0xab, 0xfc, 0x3f
        /*0020*/ 	.byte	0xf9, 0x2c, 0x92, 0x7c, 0xa7, 0x6c, 0x09, 0x40, 0xc9, 0x79, 0x44, 0x3c, 0x64, 0x26, 0x13, 0x40
        /*0030*/ 	.byte	0xca, 0x01, 0xcf, 0x3a, 0x27, 0x51, 0x1a, 0x40, 0x30, 0xcc, 0x2d, 0xf3, 0xe1, 0x0c, 0x21, 0x40
        /*0040*/ 	.byte	0x0d, 0xb7, 0xfc, 0x82, 0x8e, 0x35, 0x25, 0x40
	.type		pso_lower_bound,@object
	.size		pso_lower_bound,(pso_upper_bound - pso_lower_bound)
pso_lower_bound:
	.zero		8
	.type		pso_upper_bound,@object
	.size		pso_upper_bound,(pso_inertial_weight - pso_upper_bound)
pso_upper_bound:
	.zero		8
	.type		pso_inertial_weight,@object
	.size		pso_inertial_weight,(pso_cognitive_param - pso_inertial_weight)
pso_inertial_weight:
	.zero		8
	.type		pso_cognitive_param,@object
	.size		pso_cognitive_param,(pso_social_param - pso_cognitive_param)
pso_cognitive_param:
	.zero		8
	.type		pso_social_param,@object
	.size		pso_social_param,(.L_13 - pso_social_param)
pso_social_param:
	.zero		8
.L_13:


//--------------------- .text._Z16update_positionsPdS_S_S_iii --------------------------
	.section	.text._Z16update_positionsPdS_S_S_iii,"ax",@progbits
	.align	128
        .global         _Z16update_positionsPdS_S_S_iii
        .type           _Z16update_positionsPdS_S_S_iii,@function
        .size           _Z16update_positionsPdS_S_S_iii,(.L_x_39 - _Z16update_positionsPdS_S_S_iii)
        .other          _Z16update_positionsPdS_S_S_iii,@"STO_CUDA_ENTRY STV_DEFAULT"
_Z16update_positionsPdS_S_S_iii:
.text._Z16update_positionsPdS_S_S_iii:
[----:B------:R-:W0:Y:S01]  /*0000*/  LDC R1, c[0x0][0x37c] ;  /* 0x0000df00ff017b82 */ /* 0x000e220000000800 */
[----:B------:R-:W1:Y:S01]  /*0010*/  S2R R0, SR_TID.X ;  /* 0x0000000000007919 */ /* 0x000e620000002100 */
[----:B------:R-:W2:Y:S06]  /*0020*/  LDCU UR7, c[0x0][0x360] ;  /* 0x00006c00ff0777ac */ /* 0x000eac0008000800 */
[----:B------:R-:W1:Y:S01]  /*0030*/  S2UR UR5, SR_CTAID.X ;  /* 0x00000000000579c3 */ /* 0x000e620000002500 */
[----:B0-----:R-:W-:Y:S01]  /*0040*/  VIADD R1, R1, 0xffffffd0 ;  /* 0xffffffd001017836 */ /* 0x001fe20000000000 */
[----:B------:R-:W0:Y:S01]  /*0050*/  LDCU UR6, c[0x0][0x3a8] ;  /* 0x00007500ff0677ac */ /* 0x000e220008000800 */
[----:B------:R-:W0:Y:S05]  /*0060*/  LDCU UR4, c[0x0][0x3a4] ;  /* 0x00007480ff0477ac */ /* 0x000e2a0008000800 */
[----:B------:R-:W1:Y:S01]  /*0070*/  LDC R3, c[0x0][0x360] ;  /* 0x0000d800ff037b82 */ /* 0x000e620000000800 */
[----:B0-----:R-:W-:Y:S01]  /*0080*/  UIMAD UR6, UR6, UR4, URZ ;  /* 0x00000004060672a4 */ /* 0x001fe2000f8e02ff */
[----:B-1----:R-:W-:-:S05]  /*0090*/  IMAD R0, R3, UR5, R0 ;  /* 0x0000000503007c24 */ /* 0x002fca000f8e0200 */
[----:B------:R-:W-:-:S13]  /*00a0*/  ISETP.GE.AND P0, PT, R0, UR6, PT ;  /* 0x0000000600007c0c */ /* 0x000fda000bf06270 */
[----:B--2---:R-:W-:Y:S05]  /*00b0*/  @P0 EXIT ;  /* 0x000000000000094d */ /* 0x004fea0003800000 */
[----:B------:R-:W0:Y:S01]  /*00c0*/  LDC R3, c[0x0][0x3a0] ;  /* 0x0000e800ff037b82 */ /* 0x000e220000000800 */
[----:B------:R-:W1:Y:S01]  /*00d0*/  LDCU UR4, c[0x0][0x370] ;  /* 0x00006e00ff0477ac */ /* 0x000e620008000800 */
[----:B------:R-:W-:Y:S01]  /*00e0*/  IMAD.MOV.U32 R5, RZ, RZ, -0x266e14b1 ;  /* 0xd991eb4fff057424 */ /* 0x000fe200078e00ff */
[----:B------:R-:W2:Y:S01]  /*00f0*/  LDCU.64 UR8, c[0x0][0x358] ;  /* 0x00006b00ff0877ac */ /* 0x000ea20008000a00 */
[----:B-1----:R-:W-:Y:S01]  /*0100*/  UIMAD UR7, UR7, UR4, URZ ;  /* 0x00000004070772a4 */ /* 0x002fe2000f8e02ff */
[C---:B0-----:R-:W-:Y:S02]  /*0110*/  LOP3.LUT R2, R3.reuse, 0xaad26b49, RZ, 0x3c, !PT ;  /* 0xaad26b4903027812 */ /* 0x041fe400078e3cff */
[----:B------:R-:W-:-:S03]  /*0120*/  ISETP.GT.AND P0, PT, R3, -0x1, PT ;  /* 0xffffffff0300780c */ /* 0x000fc60003f04270 */
[----:B------:R-:W-:Y:S01]  /*0130*/  IMAD R2, R2, 0x4182bed5, RZ ;  /* 0x4182bed502027824 */ /* 0x000fe200078e02ff */
[----:B------:R-:W-:-:S04]  /*0140*/  SEL R5, R5, 0x8bf16996, P0 ;  /* 0x8bf1699605057807 */ /* 0x000fc80000000000 */
[C---:B------:R-:W-:Y:S01]  /*0150*/  LOP3.LUT R4, R5.reuse, 0x5491333, RZ, 0x3c, !PT ;  /* 0x0549133305047812 */ /* 0x040fe200078e3cff */
[----:B------:R-:W-:Y:S02]  /*0160*/  IMAD.IADD R2, R2, 0x1, R5 ;  /* 0x0000000102027824 */ /* 0x000fe400078e0205 */
[----:B------:R-:W-:Y:S02]  /*0170*/  VIADD R3, R5, 0x1f123bb5 ;  /* 0x1f123bb505037836 */ /* 0x000fe40000000000 */
[C---:B------:R-:W-:Y:S02]  /*0180*/  VIADD R26, R2.reuse, 0x700053 ;  /* 0x00700053021a7836 */ /* 0x040fe40000000000 */
[----:B--2---:R-:W-:-:S07]  /*0190*/  VIADD R27, R2, 0x6a788e ;  /* 0x006a788e021b7836 */ /* 0x004fce0000000000 */
.L_x_11:
[----:B------:R-:W0:Y:S01]  /*01a0*/  LDC R2, c[0x0][0x3a0] ;  /* 0x0000e800ff027b82 */ /* 0x000e220000000800 */
[----:B------:R-:W-:Y:S01]  /*01b0*/  ISETP.NE.AND P0, PT, R0, RZ, PT ;  /* 0x000000ff0000720c */ /* 0x000fe20003f05270 */
[----:B------:R-:W-:Y:S01]  /*01c0*/  BSSY.RECONVERGENT B0, `(.L_x_0) ;  /* 0x0000262000007945 */ /* 0x000fe20003800200 */
[----:B---3--:R-:W-:Y:S02]  /*01d0*/  IMAD.MOV.U32 R6, RZ, RZ, R4 ;  /* 0x000000ffff067224 */ /* 0x008fe400078e0004 */
[----:B------:R-:W-:Y:S01]  /*01e0*/  IMAD.MOV.U32 R9, RZ, RZ, R3 ;  /* 0x000000ffff097224 */ /* 0x000fe200078e0003 */
[----:B0-----:R-:W-:-:S05]  /*01f0*/  LOP3.LUT R2, R2, 0xaad26b49, RZ, 0x3c, !PT ;  /* 0xaad26b4902027812 */ /* 0x001fca00078e3cff */
[----:B------:R-:W-:-:S04]  /*0200*/  IMAD R5, R2, 0x4182bed5, RZ ;  /* 0x4182bed502057824 */ /* 0x000fc800078e02ff */
[C---:B------:R-:W-:Y:S01]  /*0210*/  VIADD R10, R5.reuse, 0x75bcd15 ;  /* 0x075bcd15050a7836 */ /* 0x040fe20000000000 */
[C---:B------:R-:W-:Y:S01]  /*0220*/  LOP3.LUT R2, R5.reuse, 0x159a55e5, RZ, 0x3c, !PT ;  /* 0x159a55e505027812 */ /* 0x040fe200078e3cff */
[----:B------:R-:W-:-:S03]  /*0230*/  VIADD R5, R5, 0x583f19 ;  /* 0x00583f1905057836 */ /* 0x000fc60000000000 */
[----:B------:R0:W-:Y:S01]  /*0240*/  STL [R1+0x4], R10 ;  /* 0x0000040a01007387 */ /* 0x0001e20000100800 */
[----:B------:R-:W-:Y:S02]  /*0250*/  IMAD.MOV.U32 R7, RZ, RZ, R5 ;  /* 0x000000ffff077224 */ /* 0x000fe400078e0005 */
[----:B------:R-:W-:Y:S01]  /*0260*/  IMAD.MOV.U32 R8, RZ, RZ, R2 ;  /* 0x000000ffff087224 */ /* 0x000fe200078e0002 */
[----:B------:R0:W-:Y:S04]  /*0270*/  STL.64 [R1+0x8], R2 ;  /* 0x0000080201007387 */ /* 0x0001e80000100a00 */
[----:B------:R0:W-:Y:S01]  /*0280*/  STL.64 [R1+0x10], R4 ;  /* 0x0000100401007387 */ /* 0x0001e20000100a00 */
[----:B------:R-:W-:Y:S05]  /*0290*/  @!P0 BRA `(.L_x_1) ;  /* 0x0000002400508947 */ /* 0x000fea0003800000 */
[--C-:B------:R-:W-:Y:S01]  /*02a0*/  SHF.R.S32.HI R17, RZ, 0x1f, R0.reuse ;  /* 0x0000001fff117819 */ /* 0x100fe20000011400 */
[----:B------:R-:W-:Y:S02]  /*02b0*/  IMAD.MOV.U32 R16, RZ, RZ, R0 ;  /* 0x000000ffff107224 */ /* 0x000fe400078e0000 */
[----:B------:R-:W-:Y:S02]  /*02c0*/  IMAD.MOV.U32 R11, RZ, RZ, RZ ;  /* 0x000000ffff0b7224 */ /* 0x000fe400078e00ff */
[----:B------:R-:W-:Y:S02]  /*02d0*/  IMAD.MOV.U32 R7, RZ, RZ, R5 ;  /* 0x000000ffff077224 */ /* 0x000fe400078e0005 */
[----:B------:R-:W-:Y:S02]  /*02e0*/  IMAD.MOV.U32 R8, RZ, RZ, R2 ;  /* 0x000000ffff087224 */ /* 0x000fe400078e0002 */
[----:B------:R-:W-:Y:S02]  /*02f0*/  IMAD.MOV.U32 R6, RZ, RZ, R4 ;  /* 0x000000ffff067224 */ /* 0x000fe400078e0004 */
[----:B------:R-:W-:-:S07]  /*0300*/  IMAD.MOV.U32 R9, RZ, RZ, R3 ;  /* 0x000000ffff097224 */ /* 0x000fce00078e0003 */
.L_x_10:
[----:B------:R-:W-:Y:S01]  /*0310*/  LOP3.LUT R19, R16, 0x3, RZ, 0xc0, !PT ;  /* 0x0000000310137812 */ /* 0x000fe200078ec0ff */
[----:B------:R-:W-:Y:S03]  /*0320*/  BSSY.RECONVERGENT B1, `(.L_x_2) ;  /* 0x0000245000017945 */ /* 0x000fe60003800200 */
[----:B------:R-:W-:-:S04]  /*0330*/  ISETP.NE.U32.AND P0, PT, R19, RZ, PT ;  /* 0x000000ff1300720c */ /* 0x000fc80003f05070 */
[----:B------:R-:W-:-:S13]  /*0340*/  ISETP.NE.AND.EX P0, PT, RZ, RZ, PT, P0 ;  /* 0x000000ffff00720c */ /* 0x000fda0003f05300 */
[----:B-123--:R-:W-:Y:S05]  /*0350*/  @!P0 BRA `(.L_x_3) ;  /* 0x0000002400048947 */ /* 0x00efea0003800000 */
[----:B------:R-:W1:Y:S01]  /*0360*/  LDC.64 R12, c[0x4][RZ] ;  /* 0x01000000ff0c7b82 */ /* 0x000e620000000a00 */
[----:B0-----:R-:W-:Y:S01]  /*0370*/  IMAD.MOV.U32 R10, RZ, RZ, RZ ;  /* 0x000000ffff0a7224 */ /* 0x001fe200078e00ff */
[----:B------:R-:W-:Y:S01]  /*0380*/  CS2R R6, SRZ ;  /* 0x0000000000067805 */ /* 0x000fe2000001ff00 */
[----:B------:R-:W-:Y:S01]  /*0390*/  IMAD.MOV.U32 R2, RZ, RZ, RZ ;  /* 0x000000ffff027224 */ /* 0x000fe200078e00ff */
[----:B------:R-:W-:Y:S01]  /*03a0*/  CS2R R8, SRZ ;  /* 0x0000000000087805 */ /* 0x000fe2000001ff00 */
[----:B-1----:R-:W-:-:S07]  /*03b0*/  IMAD.WIDE.U32 R12, R11, 0xc80, R12 ;  /* 0x00000c800b0c7825 */ /* 0x002fce00078e000c */
.L_x_5:
[----:B------:R-:W-:-:S06]  /*03c0*/  IMAD R5, R2, 0x4, R1 ;  /* 0x0000000402057824 */ /* 0x000fcc00078e0201 */
[----:B------:R-:W5:Y:S01]  /*03d0*/  LDL R5, [R5+0x4] ;  /* 0x0000040005057983 */ /* 0x000f620000100800 */
[----:B------:R-:W-:Y:S01]  /*03e0*/  IMAD.SHL.U32 R18, R2, 0x20, RZ ;  /* 0x0000002002127824 */ /* 0x000fe200078e00ff */
[----:B------:R-:W-:-:S06]  /*03f0*/  UMOV UR4, URZ ;  /* 0x000000ff00047c82 */ /* 0x000fcc0008000000 */
.L_x_4:
[----:B-----5:R-:W-:Y:S01]  /*0400*/  SHF.R.U32.HI R22, RZ, UR4, R5 ;  /* 0x00000004ff167c19 */ /* 0x020fe20008011605 */
[----:B------:R-:W-:-:S03]  /*0410*/  VIADD R14, R18, UR4 ;  /* 0x00000004120e7c36 */ /* 0x000fc60008000000 */
[----:B------:R-:W-:-:S04]  /*0420*/  LOP3.LUT R15, R22, 0x1, RZ, 0xc0, !PT ;  /* 0x00000001160f7812 */ /* 0x000fc800078ec0ff */
[----:B------:R-:W-:Y:S01]  /*0430*/  ISETP.NE.U32.AND P0, PT, R15, 0x1, PT ;  /* 0x000000010f00780c */ /* 0x000fe20003f05070 */
[----:B------:R-:W-:-:S03]  /*0440*/  IMAD R15, R14, 0x5, RZ ;  /* 0x000000050e0f7824 */ /* 0x000fc600078e02ff */
[----:B------:R-:W-:Y:S01]  /*0450*/  R2P PR, R22, 0x7e ;  /* 0x0000007e16007804 */ /* 0x000fe20000000000 */
[----:B------:R-:W-:-:S08]  /*0460*/  IMAD.WIDE.U32 R14, R15, 0x4, R12 ;  /* 0x000000040f0e7825 */ /* 0x000fd000078e000c */
[----:B------:R-:W2:Y:S04]  /*0470*/  @!P0 LDG.E R20, desc[UR8][R14.64+0x10] ;  /* 0x000010080e148981 */ /* 0x000ea8000c1e1900 */
[----:B------:R-:W3:Y:S04]  /*0480*/  @!P0 LDG.E R21, desc[UR8][R14.64] ;  /* 0x000000080e158981 */ /* 0x000ee8000c1e1900 */
[----:B------:R-:W4:Y:S04]  /*0490*/  @P1 LDG.E R24, desc[UR8][R14.64+0x24] ;  /* 0x000024080e181981 */ /* 0x000f28000c1e1900 */
[----:B------:R-:W4:Y:S04]  /*04a0*/  @P2 LDG.E R28, desc[UR8][R14.64+0x38] ;  /* 0x000038080e1c2981 */ /* 0x000f28000c1e1900 */
[----:B------:R-:W4:Y:S04]  /*04b0*/  @P1 LDG.E R23, desc[UR8][R14.64+0x14] ;  /* 0x000014080e171981 */ /* 0x000f28000c1e1900 */
[----:B------:R-:W4:Y:S01]  /*04c0*/  @P2 LDG.E R25, desc[UR8][R14.64+0x28] ;  /* 0x000028080e192981 */ /* 0x000f22000c1e1900 */
[----:B--2---:R-:W-:-:S03]  /*04d0*/  @!P0 LOP3.LUT R7, R7, R20, RZ, 0x3c, !PT ;  /* 0x0000001407078212 */ /* 0x004fc600078e3cff */
[----:B------:R-:W2:Y:S01]  /*04e0*/  @!P0 LDG.E R20, desc[UR8][R14.64+0x8] ;  /* 0x000008080e148981 */ /* 0x000ea2000c1e1900 */
[----:B---3--:R-:W-:-:S03]  /*04f0*/  @!P0 LOP3.LUT R10, R10, R21, RZ, 0x3c, !PT ;  /* 0x000000150a0a8212 */ /* 0x008fc600078e3cff */
[----:B------:R-:W3:Y:S01]  /*0500*/  @!P0 LDG.E R21, desc[UR8][R14.64+0x4] ;  /* 0x000004080e158981 */ /* 0x000ee2000c1e1900 */
[----:B----4-:R-:W-:-:S03]  /*0510*/  @P1 LOP3.LUT R7, R7, R24, RZ, 0x3c, !PT ;  /* 0x0000001807071212 */ /* 0x010fc600078e3cff */
[----:B------:R-:W4:Y:S01]  /*0520*/  @P3 LDG.E R24, desc[UR8][R14.64+0x4c] ;  /* 0x00004c080e183981 */ /* 0x000f22000c1e1900 */
[----:B------:R-:W-:-:S03]  /*0530*/  @P2 LOP3.LUT R7, R7, R28, RZ, 0x3c, !PT ;  /* 0x0000001c07072212 */ /* 0x000fc600078e3cff */
[----:B------:R-:W4:Y:S01]  /*0540*/  @P4 LDG.E R28, desc[UR8][R14.64+0x60] ;  /* 0x000060080e1c4981 */ /* 0x000f22000c1e1900 */
[----:B--2---:R-:W-:-:S03]  /*0550*/  @!P0 LOP3.LUT R9, R9, R20, RZ, 0x3c, !PT ;  /* 0x0000001409098212 */ /* 0x004fc600078e3cff */
[----:B------:R-:W2:Y:S01]  /*0560*/  @P5 LDG.E R20, desc[UR8][R14.64+0x74] ;  /* 0x000074080e145981 */ /* 0x000ea2000c1e1900 */
[----:B---3--:R-:W-:-:S03]  /*0570*/  @!P0 LOP3.LUT R8, R8, R21, RZ, 0x3c, !PT ;  /* 0x0000001508088212 */ /* 0x008fc600078e3cff */
[----:B------:R-:W3:Y:S01]  /*0580*/  @!P0 LDG.E R21, desc[UR8][R14.64+0xc] ;  /* 0x00000c080e158981 */ /* 0x000ee2000c1e1900 */
[----:B----4-:R-:W-:Y:S02]  /*0590*/  @P3 LOP3.LUT R7, R7, R24, RZ, 0x3c, !PT ;  /* 0x0000001807073212 */ /* 0x010fe400078e3cff */
[----:B------:R-:W-:Y:S01]  /*05a0*/  @P1 LOP3.LUT R10, R10, R23, RZ, 0x3c, !PT ;  /* 0x000000170a0a1212 */ /* 0x000fe200078e3cff */
[----:B------:R-:W4:Y:S01]  /*05b0*/  @P6 LDG.E R24, desc[UR8][R14.64+0x88] ;  /* 0x000088080e186981 */ /* 0x000f22000c1e1900 */
[----:B------:R-:W-:-:S03]  /*05c0*/  @P4 LOP3.LUT R7, R7, R28, RZ, 0x3c, !PT ;  /* 0x0000001c07074212 */ /* 0x000fc600078e3cff */
[----:B------:R-:W4:Y:S01]  /*05d0*/  @P1 LDG.E R23, desc[UR8][R14.64+0x20] ;  /* 0x000020080e171981 */ /* 0x000f22000c1e1900 */
[----:B--2---:R-:W-:-:S03]  /*05e0*/  @P5 LOP3.LUT R7, R7, R20, RZ, 0x3c, !PT ;  /* 0x0000001407075212 */ /* 0x004fc600078e3cff */
[----:B------:R-:W2:Y:S01]  /*05f0*/  @P1 LDG.E R20, desc[UR8][R14.64+0x1c] ;  /* 0x00001c080e141981 */ /* 0x000ea2000c1e1900 */
[----:B---3--:R-:W-:-:S03]  /*0600*/  @!P0 LOP3.LUT R6, R6, R21, RZ, 0x3c, !PT ;  /* 0x0000001506068212 */ /* 0x008fc600078e3cff */
[----:B------:R-:W3:Y:S01]  /*0610*/  @P1 LDG.E R21, desc[UR8][R14.64+0x18] ;  /* 0x000018080e151981 */ /* 0x000ee2000c1e1900 */
[----:B----4-:R-:W-:-:S03]  /*0620*/  @P1 LOP3.LUT R6, R6, R23, RZ, 0x3c, !PT ;  /* 0x0000001706061212 */ /* 0x010fc600078e3cff */
[----:B------:R-:W4:Y:S01]  /*0630*/  @P2 LDG.E R23, desc[UR8][R14.64+0x34] ;  /* 0x000034080e172981 */ /* 0x000f22000c1e1900 */
[----:B--2---:R-:W-:-:S03]  /*0640*/  @P1 LOP3.LUT R9, R9, R20, RZ, 0x3c, !PT ;  /* 0x0000001409091212 */ /* 0x004fc600078e3cff */
[----:B------:R-:W2:Y:S01]  /*0650*/  @P2 LDG.E R20, desc[UR8][R14.64+0x30] ;  /* 0x000030080e142981 */ /* 0x000ea2000c1e1900 */
[----:B---3--:R-:W-:-:S03]  /*0660*/  @P1 LOP3.LUT R8, R8, R21, RZ, 0x3c, !PT ;  /* 0x0000001508081212 */ /* 0x008fc600078e3cff */
[----:B------:R-:W3:Y:S01]  /*0670*/  @P2 LDG.E R21, desc[UR8][R14.64+0x2c] ;  /* 0x00002c080e152981 */ /* 0x000ee2000c1e1900 */
[----:B------:R-:W-:-:S03]  /*0680*/  @P2 LOP3.LUT R10, R10, R25, RZ, 0x3c, !PT ;  /* 0x000000190a0a2212 */ /* 0x000fc600078e3cff */
        /* <DEDUP_REMOVED lines=31> */
[----:B------:R-:W-:Y:S02]  /*0880*/  LOP3.LUT P0, RZ, R22, 0x80, RZ, 0xc0, !PT ;  /* 0x0000008016ff7812 */ /* 0x000fe4000780c0ff */
[----:B------:R-:W-:Y:S02]  /*0890*/  @P6 LOP3.LUT R7, R7, R24, RZ, 0x3c, !PT ;  /* 0x0000001807076212 */ /* 0x000fe400078e3cff */
[----:B------:R-:W-:Y:S02]  /*08a0*/  @P6 LOP3.LUT R10, R10, R25, RZ, 0x3c, !PT ;  /* 0x000000190a0a6212 */ /* 0x000fe400078e3cff */
[----:B----4-:R-:W-:-:S07]  /*08b0*/  @P6 LOP3.LUT R6, R6, R23, RZ, 0x3c, !PT ;  /* 0x0000001706066212 */ /* 0x010fce00078e3cff */
[----:B------:R-:W4:Y:S04]  /*08c0*/  @P0 LDG.E R25, desc[UR8][R14.64+0x8c] ;  /* 0x00008c080e190981 */ /* 0x000f28000c1e1900 */
[----:B------:R-:W4:Y:S04]  /*08d0*/  @P0 LDG.E R23, desc[UR8][R14.64+0x98] ;  /* 0x000098080e170981 */ /* 0x000f28000c1e1900 */
[----:B------:R-:W4:Y:S01]  /*08e0*/  @P0 LDG.E R24, desc[UR8][R14.64+0x9c] ;  /* 0x00009c080e180981 */ /* 0x000f22000c1e1900 */
[----:B--2---:R-:W-:-:S03]  /*08f0*/  @P6 LOP3.LUT R9, R9, R20, RZ, 0x3c, !PT ;  /* 0x0000001409096212 */ /* 0x004fc600078e3cff */
[----:B------:R-:W2:Y:S01]  /*0900*/  @P0 LDG.E R20, desc[UR8][R14.64+0x94] ;  /* 0x000094080e140981 */ /* 0x000ea2000c1e1900 */
[----:B---3--:R-:W-:-:S03]  /*0910*/  @P6 LOP3.LUT R8, R8, R21, RZ, 0x3c, !PT ;  /* 0x0000001508086212 */ /* 0x008fc600078e3cff */
[----:B------:R-:W3:Y:S01]  /*0920*/  @P0 LDG.E R21, desc[UR8][R14.64+0x90] ;  /* 0x000090080e150981 */ /* 0x000ee2000c1e1900 */
[----:B----4-:R-:W-:Y:S02]  /*0930*/  @P0 LOP3.LUT R10, R10, R25, RZ, 0x3c, !PT ;  /* 0x000000190a0a0212 */ /* 0x010fe400078e3cff */
[----:B------:R-:W-:Y:S02]  /*0940*/  @P0 LOP3.LUT R6, R6, R23, RZ, 0x3c, !PT ;  /* 0x0000001706060212 */ /* 0x000fe400078e3cff */
[----:B------:R-:W-:Y:S02]  /*0950*/  @P0 LOP3.LUT R7, R7, R24, RZ, 0x3c, !PT ;  /* 0x0000001807070212 */ /* 0x000fe400078e3cff */
[----:B--2---:R-:W-:Y:S02]  /*0960*/  @P0 LOP3.LUT R9, R9, R20, RZ, 0x3c, !PT ;  /* 0x0000001409090212 */ /* 0x004fe400078e3cff */
[----:B---3--:R-:W-:Y:S02]  /*0970*/  @P0 LOP3.LUT R8, R8, R21, RZ, 0x3c, !PT ;  /* 0x0000001508080212 */ /* 0x008fe400078e3cff */
[----:B------:R-:W-:-:S13]  /*0980*/  R2P PR, R22.B1, 0x7f ;  /* 0x0000007f16007804 */ /* 0x000fda0000001000 */
[----:B------:R-:W2:Y:S04]  /*0990*/  @P0 LDG.E R20, desc[UR8][R14.64+0xa8] ;  /* 0x0000a8080e140981 */ /* 0x000ea8000c1e1900 */
[----:B------:R-:W3:Y:S04]  /*09a0*/  @P0 LDG.E R21, desc[UR8][R14.64+0xa0] ;  /* 0x0000a0080e150981 */ /* 0x000ee8000c1e1900 */
[----:B------:R-:W4:Y:S04]  /*09b0*/  @P0 LDG.E R23, desc[UR8][R14.64+0xa4] ;  /* 0x0000a4080e170981 */ /* 0x000f28000c1e1900 */
[----:B------:R-:W4:Y:S01]  /*09c0*/  @P1 LDG.E R25, desc[UR8][R14.64+0xb8] ;  /* 0x0000b8080e191981 */ /* 0x000f22000c1e1900 */
[----:B--2---:R-:W-:-:S03]  /*09d0*/  @P0 LOP3.LUT R9, R9, R20, RZ, 0x3c, !PT ;  /* 0x0000001409090212 */ /* 0x004fc600078e3cff */
[----:B------:R-:W2:Y:S01]  /*09e0*/  @P0 LDG.E R20, desc[UR8][R14.64+0xb0] ;  /* 0x0000b0080e140981 */ /* 0x000ea2000c1e1900 */
[----:B---3--:R-:W-:-:S03]  /*09f0*/  @P0 LOP3.LUT R10, R10, R21, RZ, 0x3c, !PT ;  /* 0x000000150a0a0212 */ /* 0x008fc600078e3cff */
[----:B------:R-:W3:Y:S01]  /*0a00*/  @P0 LDG.E R21, desc[UR8][R14.64+0xac] ;  /* 0x0000ac080e150981 */ /* 0x000ee2000c1e1900 */
[----:B----4-:R-:W-:-:S03]  /*0a10*/  @P0 LOP3.LUT R8, R8, R23, RZ, 0x3c, !PT ;  /* 0x0000001708080212 */ /* 0x010fc600078e3cff */
        /* <DEDUP_REMOVED lines=13> */
[----:B------:R-:W-:-:S03]  /*0af0*/  LOP3.LUT P0, RZ, R22, 0x8000, RZ, 0xc0, !PT ;  /* 0x0000800016ff7812 */ /* 0x000fc6000780c0ff */
[----:B------:R-:W4:Y:S01]  /*0b00*/  @P1 LDG.E R22, desc[UR8][R14.64+0xc4] ;  /* 0x0000c4080e161981 */ /* 0x000f22000c1e1900 */
[----:B------:R-:W-:-:S03]  /*0b10*/  @P1 LOP3.LUT R8, R8, R25, RZ, 0x3c, !PT ;  /* 0x0000001908081212 */ /* 0x000fc600078e3cff */
[----:B------:R-:W4:Y:S06]  /*0b20*/  @P3 LDG.E R25, desc[UR8][R14.64+0xdc] ;  /* 0x0000dc080e193981 */ /* 0x000f2c000c1e1900 */
[----:B------:R-:W4:Y:S01]  /*0b30*/  @P0 LDG.E R24, desc[UR8][R14.64+0x13c] ;  /* 0x00013c080e180981 */ /* 0x000f22000c1e1900 */
[----:B--2---:R-:W-:-:S03]  /*0b40*/  @P2 LOP3.LUT R9, R9, R20, RZ, 0x3c, !PT ;  /* 0x0000001409092212 */ /* 0x004fc600078e3cff */
[----:B------:R-:W2:Y:S01]  /*0b50*/  @P2 LDG.E R20, desc[UR8][R14.64+0xd8] ;  /* 0x0000d8080e142981 */ /* 0x000ea2000c1e1900 */
[----:B---3--:R-:W-:-:S03]  /*0b60*/  @P2 LOP3.LUT R8, R8, R21, RZ, 0x3c, !PT ;  /* 0x0000001508082212 */ /* 0x008fc600078e3cff */
[----:B------:R-:W3:Y:S01]  /*0b70*/  @P3 LDG.E R21, desc[UR8][R14.64+0xe0] ;  /* 0x0000e0080e153981 */ /* 0x000ee2000c1e1900 */
[----:B----4-:R-:W-:-:S03]  /*0b80*/  @P2 LOP3.LUT R6, R6, R23, RZ, 0x3c, !PT ;  /* 0x0000001706062212 */ /* 0x010fc600078e3cff */
[----:B------:R-:W4:Y:S01]  /*0b90*/  @P4 LDG.E R23, desc[UR8][R14.64+0xf0] ;  /* 0x0000f0080e174981 */ /* 0x000f22000c1e1900 */
[----:B------:R-:W-:-:S03]  /*0ba0*/  @P1 LOP3.LUT R7, R7, R22, RZ, 0x3c, !PT ;  /* 0x0000001607071212 */ /* 0x000fc600078e3cff */
[----:B------:R-:W4:Y:S01]  /*0bb0*/  @P3 LDG.E R22, desc[UR8][R14.64+0xe4] ;  /* 0x0000e4080e163981 */ /* 0x000f22000c1e1900 */
[----:B------:R-:W-:-:S03]  /*0bc0*/  @P3 LOP3.LUT R10, R10, R25, RZ, 0x3c, !PT ;  /* 0x000000190a0a3212 */ /* 0x000fc600078e3cff */
        /* <DEDUP_REMOVED lines=21> */
[----:B------:R-:W-:Y:S02]  /*0d20*/  @P5 LOP3.LUT R10, R10, R25, RZ, 0x3c, !PT ;  /* 0x000000190a0a5212 */ /* 0x000fe400078e3cff */
[----:B------:R-:W-:Y:S01]  /*0d30*/  @P4 LOP3.LUT R7, R7, R22, RZ, 0x3c, !PT ;  /* 0x0000001607074212 */ /* 0x000fe200078e3cff */
        /* <DEDUP_REMOVED lines=16> */
[----:B------:R-:W-:-:S04]  /*0e40*/  UIADD3 UR4, UPT, UPT, UR4, 0x10, URZ ;  /* 0x0000001004047890 */ /* 0x000fc8000fffe0ff */
[----:B------:R-:W-:Y:S01]  /*0e50*/  UISETP.NE.AND UP0, UPT, UR4, 0x20, UPT ;  /* 0x000000200400788c */ /* 0x000fe2000bf05270 */
[----:B------:R-:W-:Y:S02]  /*0e60*/  @P0 LOP3.LUT R10, R10, R25, RZ, 0x3c, !PT ;  /* 0x000000190a0a0212 */ /* 0x000fe400078e3cff */
[----:B------:R-:W-:Y:S02]  /*0e70*/  @P0 LOP3.LUT R9, R9, R22, RZ, 0x3c, !PT ;  /* 0x0000001609090212 */ /* 0x000fe400078e3cff */
[----:B--2---:R-:W-:Y:S02]  /*0e80*/  @P6 LOP3.LUT R7, R7, R20, RZ, 0x3c, !PT ;  /* 0x0000001407076212 */ /* 0x004fe400078e3cff */
[----:B---3--:R-:W-:Y:S02]  /*0e90*/  @P0 LOP3.LUT R8, R8, R21, RZ, 0x3c, !PT ;  /* 0x0000001508080212 */ /* 0x008fe400078e3cff */
[----:B------:R-:W-:Y:S02]  /*0ea0*/  @P0 LOP3.LUT R7, R7, R24, RZ, 0x3c, !PT ;  /* 0x0000001807070212 */ /* 0x000fe400078e3cff */
[----:B----4-:R-:W-:Y:S01]  /*0eb0*/  @P0 LOP3.LUT R6, R6, R23, RZ, 0x3c, !PT ;  /* 0x0000001706060212 */ /* 0x010fe200078e3cff */
[----:B------:R-:W-:Y:S06]  /*0ec0*/  BRA.U UP0, `(.L_x_4) ;  /* 0xfffffff5004c7547 */ /* 0x000fec000b83ffff */
[----:B------:R-:W-:-:S05]  /*0ed0*/  VIADD R2, R2, 0x1 ;  /* 0x0000000102027836 */ /* 0x000fca0000000000 */
[----:B------:R-:W-:-:S13]  /*0ee0*/  ISETP.NE.AND P0, PT, R2, 0x5, PT ;  /* 0x000000050200780c */ /* 0x000fda0003f05270 */
[----:B------:R-:W-:Y:S05]  /*0ef0*/  @P0 BRA `(.L_x_5) ;  /* 0xfffffff400300947 */ /* 0x000fea000383ffff */
[----:B------:R1:W-:Y:S01]  /*0f00*/  STL [R1+0x4], R10 ;  /* 0x0000040a01007387 */ /* 0x0003e20000100800 */
[----:B------:R-:W-:-:S03]  /*0f10*/  ISETP.NE.U32.AND P0, PT, R19, 0x1, PT ;  /* 0x000000011300780c */ /* 0x000fc60003f05070 */
[----:B------:R1:W-:Y:S01]  /*0f20*/  STL.64 [R1+0x8], R8 ;  /* 0x0000080801007387 */ /* 0x0003e20000100a00 */
[----:B------:R-:W-:-:S03]  /*0f30*/  ISETP.NE.AND.EX P0, PT, RZ, RZ, PT, P0 ;  /* 0x000000ffff00720c */ /* 0x000fc60003f05300 */
[----:B------:R1:W-:Y:S10]  /*0f40*/  STL.64 [R1+0x10], R6 ;  /* 0x0000100601007387 */ /* 0x0003f40000100a00 */
[----:B------:R-:W-:Y:S05]  /*0f50*/  @!P0 BRA `(.L_x_3) ;  /* 0x0000001800048947 */ /* 0x000fea0003800000 */
[----:B------:R-:W-:Y:S01]  /*0f60*/  UMOV UR4, URZ ;  /* 0x000000ff00047c82 */ /* 0x000fe20008000000 */
[----:B------:R-:W-:Y:S01]  /*0f70*/  UMOV UR5, URZ ;  /* 0x000000ff00057c82 */ /* 0x000fe20008000000 */
[----:B-1----:R-:W-:Y:S02]  /*0f80*/  IMAD.MOV.U32 R10, RZ, RZ, RZ ;  /* 0x000000ffff0a7224 */ /* 0x002fe400078e00ff */
[----:B------:R-:W-:Y:S02]  /*0f90*/  IMAD.MOV.U32 R2, RZ, RZ, RZ ;  /* 0x000000ffff027224 */ /* 0x000fe400078e00ff */
[----:B------:R-:W-:Y:S02]  /*0fa0*/  IMAD.U32 R7, RZ, RZ, UR4 ;  /* 0x00000004ff077e24 */ /* 0x000fe4000f8e00ff */
[----:B------:R-:W-:Y:S02]  /*0fb0*/  IMAD.U32 R6, RZ, RZ, UR5 ;  /* 0x00000005ff067e24 */ /* 0x000fe4000f8e00ff */
[----:B------:R-:W-:-:S02]  /*0fc0*/  IMAD.U32 R9, RZ, RZ, UR4 ;  /* 0x00000004ff097e24 */ /* 0x000fc4000f8e00ff */
[----:B------:R-:W-:-:S07]  /*0fd0*/  IMAD.U32 R8, RZ, RZ, UR5 ;  /* 0x00000005ff087e24 */ /* 0x000fce000f8e00ff */
.L_x_7:
[----:B------:R-:W-:-:S06]  /*0fe0*/  IMAD R5, R2, 0x4, R1 ;  /* 0x0000000402057824 */ /* 0x000fcc00078e0201 */
[----:B------:R-:W5:Y:S01]  /*0ff0*/  LDL R5, [R5+0x4] ;  /* 0x0000040005057983 */ /* 0x000f620000100800 */
[----:B------:R-:W-:Y:S01]  /*1000*/  IMAD.SHL.U32 R18, R2, 0x20, RZ ;  /* 0x0000002002127824 */ /* 0x000fe200078e00ff */
[----:B------:R-:W-:-:S06]  /*1010*/  UMOV UR4, URZ ;  /* 0x000000ff00047c82 */ /* 0x000fcc0008000000 */
.L_x_6:
        /* <DEDUP_REMOVED lines=181> */
[----:B------:R-:W-:Y:S05]  /*1b70*/  @P0 BRA `(.L_x_3) ;  /* 0x0000000800fc0947 */ /* 0x000fea0003800000 */
[----:B------:R-:W-:Y:S01]  /*1b80*/  UMOV UR4, URZ ;  /* 0x000000ff00047c82 */ /* 0x000fe20008000000 */
[----:B------:R-:W-:Y:S01]  /*1b90*/  UMOV UR5, URZ ;  /* 0x000000ff00057c82 */ /* 0x000fe20008000000 */
[----:B--2---:R-:W-:Y:S02]  /*1ba0*/  IMAD.MOV.U32 R10, RZ, RZ, RZ ;  /* 0x000000ffff0a7224 */ /* 0x004fe400078e00ff */
[----:B------:R-:W-:Y:S02]  /*1bb0*/  IMAD.MOV.U32 R2, RZ, RZ, RZ ;  /* 0x000000ffff027224 */ /* 0x000fe400078e00ff */
[----:B------:R-:W-:Y:S02]  /*1bc0*/  IMAD.U32 R7, RZ, RZ, UR4 ;  /* 0x00000004ff077e24 */ /* 0x000fe4000f8e00ff */
[----:B------:R-:W-:Y:S02]  /*1bd0*/  IMAD.U32 R6, RZ, RZ, UR5 ;  /* 0x00000005ff067e24 */ /* 0x000fe4000f8e00ff */
[----:B------:R-:W-:-:S02]  /*1be0*/  IMAD.U32 R9, RZ, RZ, UR4 ;  /* 0x00000004ff097e24 */ /* 0x000fc4000f8e00ff */
[----:B------:R-:W-:-:S07]  /*1bf0*/  IMAD.U32 R8, RZ, RZ, UR5 ;  /* 0x00000005ff087e24 */ /* 0x000fce000f8e00ff */
.L_x_9:
[----:B------:R-:W-:-:S06]  /*1c00*/  IMAD R5, R2, 0x4, R1 ;  /* 0x0000000402057824 */ /* 0x000fcc00078e0201 */
[----:B------:R-:W5:Y:S01]  /*1c10*/  LDL R5, [R5+0x4] ;  /* 0x0000040005057983 */ /* 0x000f620000100800 */
[----:B------:R-:W-:Y:S01]  /*1c20*/  IMAD.SHL.U32 R18, R2, 0x20, RZ ;  /* 0x0000002002127824 */ /* 0x000fe200078e00ff */
[----:B------:R-:W-:-:S06]  /*1c30*/  UMOV UR4, URZ ;  /* 0x000000ff00047c82 */ /* 0x000fcc0008000000 */
.L_x_8:
        /* <DEDUP_REMOVED lines=8> */
[----:B------:R-:W3:Y:S04]  /*1cc0*/  @P1 LDG.E R24, desc[UR8][R14.64+0x24] ;  /* 0x000024080e181981 */ /* 0x000ee8000c1e1900 */
[----:B------:R-:W4:Y:S04]  /*1cd0*/  @P2 LDG.E R28, desc[UR8][R14.64+0x38] ;  /* 0x000038080e1c2981 */ /* 0x000f28000c1e1900 */
[----:B------:R-:W4:Y:S04]  /*1ce0*/  @P3 LDG.E R19, desc[UR8][R14.64+0x4c] ;  /* 0x00004c080e133981 */ /* 0x000f28000c1e1900 */
[----:B------:R-:W4:Y:S04]  /*1cf0*/  @!P0 LDG.E R21, desc[UR8][R14.64+0x4] ;  /* 0x000004080e158981 */ /* 0x000f28000c1e1900 */
[----:B------:R-:W4:Y:S01]  /*1d00*/  @P2 LDG.E R23, desc[UR8][R14.64+0x28] ;  /* 0x000028080e172981 */ /* 0x000f22000c1e1900 */
[----:B--2---:R-:W-:-:S03]  /*1d10*/  @!P0 LOP3.LUT R7, R7, R20, RZ, 0x3c, !PT ;  /* 0x0000001407078212 */ /* 0x004fc600078e3cff */
[----:B------:R-:W2:Y:S01]  /*1d20*/  @P4 LDG.E R20, desc[UR8][R14.64+0x60] ;  /* 0x000060080e144981 */ /* 0x000ea2000c1e1900 */
[----:B---3--:R-:W-:-:S03]  /*1d30*/  @P1 LOP3.LUT R7, R7, R24, RZ, 0x3c, !PT ;  /* 0x0000001807071212 */ /* 0x008fc600078e3cff */
[----:B------:R-:W3:Y:S01]  /*1d40*/  @P5 LDG.E R24, desc[UR8][R14.64+0x74] ;  /* 0x000074080e185981 */ /* 0x000ee2000c1e1900 */
[----:B----4-:R-:W-:-:S04]  /*1d50*/  @P2 LOP3.LUT R7, R7, R28, RZ, 0x3c, !PT ;  /* 0x0000001c07072212 */ /* 0x010fc800078e3cff */
[----:B------:R-:W-:Y:S02]  /*1d60*/  @P3 LOP3.LUT R7, R7, R19, RZ, 0x3c, !PT ;  /* 0x0000001307073212 */ /* 0x000fe400078e3cff */
[----:B------:R-:W4:Y:S01]  /*1d70*/  @!P0 LDG.E R19, desc[UR8][R14.64] ;  /* 0x000000080e138981 */ /* 0x000f22000c1e1900 */
[----:B------:R-:W-:-:S03]  /*1d80*/  @!P0 LOP3.LUT R8, R8, R21, RZ, 0x3c, !PT ;  /* 0x0000001508088212 */ /* 0x000fc600078e3cff */
[----:B------:R-:W3:Y:S01]  /*1d90*/  @P1 LDG.E R21, desc[UR8][R14.64+0x14] ;  /* 0x000014080e151981 */ /* 0x000ee2000c1e1900 */
[----:B--2---:R-:W-:-:S03]  /*1da0*/  @P4 LOP3.LUT R7, R7, R20, RZ, 0x3c, !PT ;  /* 0x0000001407074212 */ /* 0x004fc600078e3cff */
[----:B------:R-:W2:Y:S01]  /*1db0*/  @!P0 LDG.E R20, desc[UR8][R14.64+0x8] ;  /* 0x000008080e148981 */ /* 0x000ea2000c1e1900 */
[----:B----4-:R-:W-:-:S03]  /*1dc0*/  @!P0 LOP3.LUT R10, R10, R19, RZ, 0x3c, !PT ;  /* 0x000000130a0a8212 */ /* 0x010fc600078e3cff */
[----:B------:R-:W4:Y:S01]  /*1dd0*/  @!P0 LDG.E R19, desc[UR8][R14.64+0xc] ;  /* 0x00000c080e138981 */ /* 0x000f22000c1e1900 */
[----:B---3--:R-:W-:-:S03]  /*1de0*/  @P1 LOP3.LUT R10, R10, R21, RZ, 0x3c, !PT ;  /* 0x000000150a0a1212 */ /* 0x008fc600078e3cff */
[----:B------:R-:W3:Y:S01]  /*1df0*/  @P1 LDG.E R21, desc[UR8][R14.64+0x20] ;  /* 0x000020080e151981 */ /* 0x000ee2000c1e1900 */
[----:B--2---:R-:W-:-:S03]  /*1e00*/  @!P0 LOP3.LUT R9, R9, R20, RZ, 0x3c, !PT ;  /* 0x0000001409098212 */ /* 0x004fc600078e3cff */
[----:B------:R-:W2:Y:S01]  /*1e10*/  @P1 LDG.E R20, desc[UR8][R14.64+0x1c] ;  /* 0x00001c080e141981 */ /* 0x000ea2000c1e1900 */
[----:B----4-:R-:W-:-:S03]  /*1e20*/  @!P0 LOP3.LUT R6, R6, R19, RZ, 0x3c, !PT ;  /* 0x0000001306068212 */ /* 0x010fc600078e3cff */
[----:B------:R-:W4:Y:S01]  /*1e30*/  @P1 LDG.E R19, desc[UR8][R14.64+0x18] ;  /* 0x000018080e131981 */ /* 0x000f22000c1e1900 */
[----:B---3--:R-:W-:-:S03]  /*1e40*/  @P1 LOP3.LUT R6, R6, R21, RZ, 0x3c, !PT ;  /* 0x0000001506061212 */ /* 0x008fc600078e3cff */
[----:B------:R-:W3:Y:S01]  /*1e50*/  @P2 LDG.E R21, desc[UR8][R14.64+0x34] ;  /* 0x000034080e152981 */ /* 0x000ee2000c1e1900 */
[----:B--2---:R-:W-:-:S03]  /*1e60*/  @P1 LOP3.LUT R9, R9, R20, RZ, 0x3c, !PT ;  /* 0x0000001409091212 */ /* 0x004fc600078e3cff */
[----:B------:R-:W2:Y:S01]  /*1e70*/  @P2 LDG.E R20, desc[UR8][R14.64+0x30] ;  /* 0x000030080e142981 */ /* 0x000ea2000c1e1900 */
[----:B----4-:R-:W-:-:S03]  /*1e80*/  @P1 LOP3.LUT R8, R8, R19, RZ, 0x3c, !PT ;  /* 0x0000001308081212 */ /* 0x010fc600078e3cff */
[----:B------:R-:W4:Y:S01]  /*1e90*/  @P2 LDG.E R19, desc[UR8][R14.64+0x2c] ;  /* 0x00002c080e132981 */ /* 0x000f22000c1e1900 */
[----:B------:R-:W-:Y:S02]  /*1ea0*/  @P2 LOP3.LUT R10, R10, R23, RZ, 0x3c, !PT ;  /* 0x000000170a0a2212 */ /* 0x000fe400078e3cff */
[----:B---3--:R-:W-:Y:S01]  /*1eb0*/  @P2 LOP3.LUT R6, R6, R21, RZ, 0x3c, !PT ;  /* 0x0000001506062212 */ /* 0x008fe200078e3cff */
[----:B------:R-:W3:Y:S04]  /*1ec0*/  @P3 LDG.E R23, desc[UR8][R14.64+0x3c] ;  /* 0x00003c080e173981 */ /* 0x000ee8000c1e1900 */
[----:B------:R-:W3:Y:S01]  /*1ed0*/  @P3 LDG.E R21, desc[UR8][R14.64+0x48] ;  /* 0x000048080e153981 */ /* 0x000ee2000c1e1900 */
[----:B--2---:R-:W-:-:S03]  /*1ee0*/  @P2 LOP3.LUT R9, R9, R20, RZ, 0x3c, !PT ;  /* 0x0000001409092212 */ /* 0x004fc600078e3cff */
[----:B------:R-:W2:Y:S01]  /*1ef0*/  @P3 LDG.E R20, desc[UR8][R14.64+0x44] ;  /* 0x000044080e143981 */ /* 0x000ea2000c1e1900 */
[----:B----4-:R-:W-:-:S03]  /*1f00*/  @P2 LOP3.LUT R8, R8, R19, RZ, 0x3c, !PT ;  /* 0x0000001308082212 */ /* 0x010fc600078e3cff */
[----:B------:R-:W4:Y:S01]  /*1f10*/  @P3 LDG.E R19, desc[UR8][R14.64+0x40] ;  /* 0x000040080e133981 */ /* 0x000f22000c1e1900 */
[----:B---3--:R-:W-:-:S03]  /*1f20*/  @P3 LOP3.LUT R10, R10, R23, RZ, 0x3c, !PT ;  /* 0x000000170a0a3212 */ /* 0x008fc600078e3cff */
[----:B------:R-:W3:Y:S01]  /*1f30*/  @P4 LDG.E R23, desc[UR8][R14.64+0x50] ;  /* 0x000050080e174981 */ /* 0x000ee2000c1e1900 */
[----:B------:R-:W-:-:S03]  /*1f40*/  @P3 LOP3.LUT R6, R6, R21, RZ, 0x3c, !PT ;  /* 0x0000001506063212 */ /* 0x000fc600078e3cff */
        /* <DEDUP_REMOVED lines=13> */
[----:B------:R-:W-:Y:S02]  /*2020*/  @P5 LOP3.LUT R7, R7, R24, RZ, 0x3c, !PT ;  /* 0x0000001807075212 */ /* 0x000fe400078e3cff */
[----:B---3--:R-:W-:Y:S01]  /*2030*/  @P5 LOP3.LUT R10, R10, R23, RZ, 0x3c, !PT ;  /* 0x000000170a0a5212 */ /* 0x008fe200078e3cff */
[----:B------:R-:W3:Y:S01]  /*2040*/  @P6 LDG.E R24, desc[UR8][R14.64+0x88] ;  /* 0x000088080e186981 */ /* 0x000ee2000c1e1900 */
[----:B------:R-:W-:-:S03]  /*2050*/  @P5 LOP3.LUT R6, R6, R21, RZ, 0x3c, !PT ;  /* 0x0000001506065212 */ /* 0x000fc600078e3cff */
[----:B------:R-:W3:Y:S04]  /*2060*/  @P6 LDG.E R23, desc[UR8][R14.64+0x78] ;  /* 0x000078080e176981 */ /* 0x000ee8000c1e1900 */
[----:B------:R-:W3:Y:S01]  /*2070*/  @P6 LDG.E R21, desc[UR8][R14.64+0x84] ;  /* 0x000084080e156981 */ /* 0x000ee2000c1e1900 */
[----:B--2---:R-:W-:-:S03]  /*2080*/  @P5 LOP3.LUT R9, R9, R20, RZ, 0x3c, !PT ;  /* 0x0000001409095212 */ /* 0x004fc600078e3cff */
[----:B------:R-:W2:Y:S01]  /*2090*/  @P6 LDG.E R20, desc[UR8][R14.64+0x80] ;  /* 0x000080080e146981 */ /* 0x000ea2000c1e1900 */
[----:B----4-:R-:W-:-:S03]  /*20a0*/  @P5 LOP3.LUT R8, R8, R19, RZ, 0x3c, !PT ;  /* 0x0000001308085212 */ /* 0x010fc600078e3cff */
[----:B------:R-:W4:Y:S01]  /*20b0*/  @P6 LDG.E R19, desc[UR8][R14.64+0x7c] ;  /* 0x00007c080e136981 */ /* 0x000f22000c1e1900 */
[----:B------:R-:W-:Y:S02]  /*20c0*/  LOP3.LUT P0, RZ, R22, 0x80, RZ, 0xc0, !PT ;  /* 0x0000008016ff7812 */ /* 0x000fe4000780c0ff */
[----:B---3--:R-:W-:Y:S02]  /*20d0*/  @P6 LOP3.LUT R7, R7, R24, RZ, 0x3c, !PT ;  /* 0x0000001807076212 */ /* 0x008fe400078e3cff */
[----:B------:R-:W-:Y:S02]  /*20e0*/  @P6 LOP3.LUT R10, R10, R23, RZ, 0x3c, !PT ;  /* 0x000000170a0a6212 */ /* 0x000fe400078e3cff */
[----:B------:R-:W-:-:S07]  /*20f0*/  @P6 LOP3.LUT R6, R6, R21, RZ, 0x3c, !PT ;  /* 0x0000001506066212 */ /* 0x000fce00078e3cff */
[----:B------:R-:W3:Y:S04]  /*2100*/  @P0 LDG.E R23, desc[UR8][R14.64+0x8c] ;  /* 0x00008c080e170981 */ /* 0x000ee8000c1e1900 */
[----:B------:R-:W3:Y:S04]  /*2110*/  @P0 LDG.E R21, desc[UR8][R14.64+0x98] ;  /* 0x000098080e150981 */ /* 0x000ee8000c1e1900 */
[----:B------:R-:W3:Y:S01]  /*2120*/  @P0 LDG.E R24, desc[UR8][R14.64+0x9c] ;  /* 0x00009c080e180981 */ /* 0x000ee2000c1e1900 */
[----:B--2---:R-:W-:-:S03]  /*2130*/  @P6 LOP3.LUT R9, R9, R20, RZ, 0x3c, !PT ;  /* 0x0000001409096212 */ /* 0x004fc600078e3cff */
[----:B------:R-:W2:Y:S01]  /*2140*/  @P0 LDG.E R20, desc[UR8][R14.64+0x94] ;  /* 0x000094080e140981 */ /* 0x000ea2000c1e1900 */
[----:B----4-:R-:W-:-:S03]  /*2150*/  @P6 LOP3.LUT R8, R8, R19, RZ, 0x3c, !PT ;  /* 0x0000001308086212 */ /* 0x010fc600078e3cff */
[----:B------:R-:W4:Y:S01]  /*2160*/  @P0 LDG.E R19, desc[UR8][R14.64+0x90] ;  /* 0x000090080e130981 */ /* 0x000f22000c1e1900 */
[----:B---3--:R-:W-:Y:S02]  /*2170*/  @P0 LOP3.LUT R10, R10, R23, RZ, 0x3c, !PT ;  /* 0x000000170a0a0212 */ /* 0x008fe400078e3cff */
[----:B------:R-:W-:Y:S02]  /*2180*/  @P0 LOP3.LUT R6, R6, R21, RZ, 0x3c, !PT ;  /* 0x0000001506060212 */ /* 0x000fe400078e3cff */
[----:B------:R-:W-:Y:S02]  /*2190*/  @P0 LOP3.LUT R7, R7, R24, RZ, 0x3c, !PT ;  /* 0x0000001807070212 */ /* 0x000fe400078e3cff */
[----:B--2---:R-:W-:Y:S02]  /*21a0*/  @P0 LOP3.LUT R9, R9, R20, RZ, 0x3c, !PT ;  /* 0x0000001409090212 */ /* 0x004fe400078e3cff */
[----:B----4-:R-:W-:Y:S02]  /*21b0*/  @P0 LOP3.LUT R8, R8, R19, RZ, 0x3c, !PT ;  /* 0x0000001308080212 */ /* 0x010fe400078e3cff */
[----:B------:R-:W-:-:S13]  /*21c0*/  R2P PR, R22.B1, 0x7f ;  /* 0x0000007f16007804 */ /* 0x000fda0000001000 */
[----:B------:R-:W2:Y:S04]  /*21d0*/  @P0 LDG.E R19, desc[UR8][R14.64+0xa0] ;  /* 0x0000a0080e130981 */ /* 0x000ea8000c1e1900 */
[----:B------:R-:W3:Y:S04]  /*21e0*/  @P0 LDG.E R20, desc[UR8][R14.64+0xa8] ;  /* 0x0000a8080e140981 */ /* 0x000ee8000c1e1900 */
[----:B------:R-:W4:Y:S04]  /*21f0*/  @P0 LDG.E R21, desc[UR8][R14.64+0xac] ;  /* 0x0000ac080e150981 */ /* 0x000f28000c1e1900 */
        /* <DEDUP_REMOVED lines=10> */
[----:B------:R-:W-:Y:S02]  /*22a0*/  @P1 LOP3.LUT R10, R10, R23, RZ, 0x3c, !PT ;  /* 0x000000170a0a1212 */ /* 0x000fe400078e3cff */
[----:B---3--:R-:W-:Y:S01]  /*22b0*/  @P0 LOP3.LUT R7, R7, R20, RZ, 0x3c, !PT ;  /* 0x0000001407070212 */ /* 0x008fe200078e3cff */
[----:B------:R-:W3:Y:S01]  /*22c0*/  @P3 LDG.E R23, desc[UR8][R14.64+0xdc] ;  /* 0x0000dc080e173981 */ /* 0x000ee2000c1e1900 */
[----:B------:R-:W-:-:S03]  /*22d0*/  LOP3.LUT P0, RZ, R22, 0x8000, RZ, 0xc0, !PT ;  /* 0x0000800016ff7812 */ /* 0x000fc6000780c0ff */
[----:B------:R-:W3:Y:S01]  /*22e0*/  @P1 LDG.E R20, desc[UR8][R14.64+0xc4] ;  /* 0x0000c4080e141981 */ /* 0x000ee2000c1e1900 */
[----:B----4-:R-:W-:-:S03]  /*22f0*/  @P2 LOP3.LUT R10, R10, R21, RZ, 0x3c, !PT ;  /* 0x000000150a0a2212 */ /* 0x010fc600078e3cff */
[----:B------:R-:W4:Y:S04]  /*2300*/  @P2 LDG.E R21, desc[UR8][R14.64+0xcc] ;  /* 0x0000cc080e152981 */ /* 0x000f28000c1e1900 */
[----:B------:R-:W4:Y:S01]  /*2310*/  @P2 LDG.E R22, desc[UR8][R14.64+0xd0] ;  /* 0x0000d0080e162981 */ /* 0x000f22000c1e1900 */
[----:B--2---:R-:W-:-:S03]  /*2320*/  @P1 LOP3.LUT R8, R8, R19, RZ, 0x3c, !PT ;  /* 0x0000001308081212 */ /* 0x004fc600078e3cff */
[----:B------:R-:W2:Y:S01]  /*2330*/  @P1 LDG.E R19, desc[UR8][R14.64+0xc0] ;  /* 0x0000c0080e131981 */ /* 0x000ea2000c1e1900 */
[----:B------:R-:W-:Y:S02]  /*2340*/  @P1 LOP3.LUT R9, R9, R24, RZ, 0x3c, !PT ;  /* 0x0000001809091212 */ /* 0x000fe400078e3cff */
[----:B---3--:R-:W-:Y:S01]  /*2350*/  @P1 LOP3.LUT R7, R7, R20, RZ, 0x3c, !PT ;  /* 0x0000001407071212 */ /* 0x008fe200078e3cff */
[----:B------:R-:W3:Y:S01]  /*2360*/  @P0 LDG.E R24, desc[UR8][R14.64+0x13c] ;  /* 0x00013c080e180981 */ /* 0x000ee2000c1e1900 */
[----:B------:R-:W-:-:S03]  /*2370*/  @P3 LOP3.LUT R10, R10, R23, RZ, 0x3c, !PT ;  /* 0x000000170a0a3212 */ /* 0x000fc600078e3cff */
[----:B------:R-:W3:Y:S01]  /*2380*/  @P2 LDG.E R20, desc[UR8][R14.64+0xd8] ;  /* 0x0000d8080e142981 */ /* 0x000ee2000c1e1900 */
[----:B----4-:R-:W-:Y:S02]  /*2390*/  @P2 LOP3.LUT R8, R8, R21, RZ, 0x3c, !PT ;  /* 0x0000001508082212 */ /* 0x010fe400078e3cff */
[----:B------:R-:W-:Y:S01]  /*23a0*/  @P2 LOP3.LUT R9, R9, R22, RZ, 0x3c, !PT ;  /* 0x0000001609092212 */ /* 0x000fe200078e3cff */
        /* <DEDUP_REMOVED lines=45> */
[----:B------:R-:W-:-:S04]  /*2680*/  UIADD3 UR4, UPT, UPT, UR4, 0x10, URZ ;  /* 0x0000001004047890 */ /* 0x000fc8000fffe0ff */
[----:B------:R-:W-:Y:S01]  /*2690*/  UISETP.NE.AND UP0, UPT, UR4, 0x20, UPT ;  /* 0x000000200400788c */ /* 0x000fe2000bf05270 */
[----:B---3--:R-:W-:-:S04]  /*26a0*/  @P6 LOP3.LUT R7, R7, R20, RZ, 0x3c, !PT ;  /* 0x0000001407076212 */ /* 0x008fc800078e3cff */
[----:B------:R-:W-:Y:S02]  /*26b0*/  @P0 LOP3.LUT R7, R7, R24, RZ, 0x3c, !PT ;  /* 0x0000001807070212 */ /* 0x000fe400078e3cff */
[----:B----4-:R-:W-:Y:S02]  /*26c0*/  @P0 LOP3.LUT R8, R8, R21, RZ, 0x3c, !PT ;  /* 0x0000001508080212 */ /* 0x010fe400078e3cff */
[----:B------:R-:W-:Y:S02]  /*26d0*/  @P0 LOP3.LUT R9, R9, R22, RZ, 0x3c, !PT ;  /* 0x0000001609090212 */ /* 0x000fe400078e3cff */
[----:B--2---:R-:W-:-:S04]  /*26e0*/  @P6 LOP3.LUT R6, R6, R19, RZ, 0x3c, !PT ;  /* 0x0000001306066212 */ /* 0x004fc800078e3cff */
[----:B------:R-:W-:Y:S01]  /*26f0*/  @P0 LOP3.LUT R6, R6, R23, RZ, 0x3c, !PT ;  /* 0x0000001706060212 */ /* 0x000fe200078e3cff */
[----:B------:R-:W-:Y:S06]  /*2700*/  BRA.U UP0, `(.L_x_8) ;  /* 0xfffffff5004c7547 */ /* 0x000fec000b83ffff */
[----:B------:R-:W-:-:S05]  /*2710*/  VIADD R2, R2, 0x1 ;  /* 0x0000000102027836 */ /* 0x000fca0000000000 */
[----:B------:R-:W-:-:S13]  /*2720*/  ISETP.NE.AND P0, PT, R2, 0x5, PT ;  /* 0x000000050200780c */ /* 0x000fda0003f05270 */
[----:B------:R-:W-:Y:S05]  /*2730*/  @P0 BRA `(.L_x_9) ;  /* 0xfffffff400300947 */ /* 0x000fea000383ffff */
[----:B------:R3:W-:Y:S04]  /*2740*/  STL [R1+0x4], R10 ;  /* 0x0000040a01007387 */ /* 0x0007e80000100800 */
[----:B------:R3:W-:Y:S04]  /*2750*/  STL.64 [R1+0x8], R8 ;  /* 0x0000080801007387 */ /* 0x0007e80000100a00 */
[----:B------:R3:W-:Y:S02]  /*2760*/  STL.64 [R1+0x10], R6 ;  /* 0x0000100601007387 */ /* 0x0007e40000100a00 */
.L_x_3:
[----:B------:R-:W-:Y:S05]  /*2770*/  BSYNC.RECONVERGENT B1 ;  /* 0x0000000000017941 */ /* 0x000fea0003800200 */
.L_x_2:
[C---:B------:R-:W-:Y:S01]  /*2780*/  ISETP.GT.U32.AND P0, PT, R16.reuse, 0x3, PT ;  /* 0x000000031000780c */ /* 0x040fe20003f04070 */
[----:B------:R-:W-:Y:S01]  /*2790*/  VIADD R11, R11, 0x1 ;  /* 0x000000010b0b7836 */ /* 0x000fe20000000000 */
[--C-:B------:R-:W-:Y:S02]  /*27a0*/  SHF.R.U64 R16, R16, 0x2, R17.reuse ;  /* 0x0000000210107819 */ /* 0x100fe40000001211 */
[----:B------:R-:W-:Y:S02]  /*27b0*/  ISETP.GT.U32.AND.EX P0, PT, R17, RZ, PT, P0 ;  /* 0x000000ff1100720c */ /* 0x000fe40003f04100 */
[----:B------:R-:W-:-:S11]  /*27c0*/  SHF.R.U32.HI R17, RZ, 0x2, R17 ;  /* 0x00000002ff117819 */ /* 0x000fd60000011611 */
[----:B------:R-:W-:Y:S05]  /*27d0*/  @P0 BRA `(.L_x_10) ;  /* 0xffffffd800cc0947 */ /* 0x000fea000383ffff */
.L_x_1:
[----:B------:R-:W-:Y:S05]  /*27e0*/  BSYNC.RECONVERGENT B0 ;  /* 0x0000000000007941 */ /* 0x000fea0003800200 */
.L_x_0:
[----:B------:R-:W4:Y:S08]  /*27f0*/  LDC.64 R24, c[0x0][0x390] ;  /* 0x0000e400ff187b82 */ /* 0x000f300000000a00 */
[----:B------:R-:W5:Y:S08]  /*2800*/  LDC.64 R12, c[0x0][0x380] ;  /* 0x0000e000ff0c7b82 */ /* 0x000f700000000a00 */
[----:B------:R-:W1:Y:S08]  /*2810*/  LDC.64 R18, c[0x0][0x398] ;  /* 0x0000e600ff127b82 */ /* 0x000e700000000a00 */
[----:B------:R-:W2:Y:S01]  /*2820*/  LDC.64 R16, c[0x0][0x388] ;  /* 0x0000e200ff107b82 */ /* 0x000ea20000000a00 */
[C---:B----4-:R-:W-:Y:S01]  /*2830*/  IMAD.WIDE R24, R0.reuse, 0x8, R24 ;  /* 0x0000000800187825 */ /* 0x050fe200078e0218 */
[----:B0-----:R-:W-:Y:S01]  /*2840*/  SHF.R.U32.HI R5, RZ, 0x2, R10 ;  /* 0x00000002ff057819 */ /* 0x001fe2000001160a */
[----:B------:R-:W0:Y:S04]  /*2850*/  LDCU.128 UR12, c[0x3][0x60] ;  /* 0x00c00c00ff0c77ac */ /* 0x000e280008000c00 */
[----:B------:R-:W4:Y:S01]  /*2860*/  LDG.E.64 R24, desc[UR8][R24.64] ;  /* 0x0000000818187981 */ /* 0x000f22000c1e1b00 */
[C---:B-----5:R-:W-:Y:S01]  /*2870*/  IMAD.WIDE R12, R0.reuse, 0x8, R12 ;  /* 0x00000008000c7825 */ /* 0x060fe200078e020c */
[----:B------:R-:W5:Y:S04]  /*2880*/  LDCU.128 UR16, c[0x3][0x50] ;  /* 0x00c00a00ff1077ac */ /* 0x000f680008000c00 */
[----:B------:R-:W4:Y:S01]  /*2890*/  LDG.E.64 R14, desc[UR8][R12.64] ;  /* 0x000000080c0e7981 */ /* 0x000f22000c1e1b00 */
[----:B------:R-:W-:Y:S01]  /*28a0*/  IMAD.SHL.U32 R2, R7, 0x10, RZ ;  /* 0x0000001007027824 */ /* 0x000fe200078e00ff */
[----:B------:R-:W5:Y:S01]  /*28b0*/  LDCU.64 UR4, c[0x3][0x48] ;  /* 0x00c00900ff0477ac */ /* 0x000f620008000a00 */
[C---:B-1----:R-:W-:Y:S01]  /*28c0*/  IMAD.WIDE R18, R0.reuse, 0x8, R18 ;  /* 0x0000000800127825 */ /* 0x042fe200078e0212 */
[----:B------:R-:W1:Y:S05]  /*28d0*/  LDCU.64 UR10, c[0x3][0x48] ;  /* 0x00c00900ff0a77ac */ /* 0x000e6a0008000a00 */
[----:B------:R-:W5:Y:S01]  /*28e0*/  LDG.E.64 R18, desc[UR8][R18.64] ;  /* 0x0000000812127981 */ /* 0x000f62000c1e1b00 */
[----:B--2---:R-:W-:-:S05]  /*28f0*/  IMAD.WIDE R16, R0, 0x8, R16 ;  /* 0x0000000800107825 */ /* 0x004fca00078e0210 */
[----:B------:R-:W2:Y:S01]  /*2900*/  LDG.E.64 R20, desc[UR8][R16.64] ;  /* 0x0000000810147981 */ /* 0x000ea2000c1e1b00 */
[----:B------:R-:W-:-:S05]  /*2910*/  LOP3.LUT R5, R5, R10, RZ, 0x3c, !PT ;  /* 0x0000000a05057212 */ /* 0x000fca00078e3cff */
[----:B---3--:R-:W-:-:S05]  /*2920*/  IMAD.SHL.U32 R10, R5, 0x2, RZ ;  /* 0x00000002050a7824 */ /* 0x008fca00078e00ff */
[----:B------:R-:W-:Y:S02]  /*2930*/  LOP3.LUT R10, R5, R10, R2, 0x96, !PT ;  /* 0x0000000a050a7212 */ /* 0x000fe400078e9602 */
[----:B------:R-:W-:Y:S02]  /*2940*/  SHF.R.U32.HI R5, RZ, 0x2, R8 ;  /* 0x00000002ff057819 */ /* 0x000fe40000011608 */
[----:B------:R-:W-:Y:S02]  /*2950*/  LOP3.LUT R10, R10, R7, RZ, 0x3c, !PT ;  /* 0x000000070a0a7212 */ /* 0x000fe400078e3cff */
[----:B------:R-:W-:-:S03]  /*2960*/  LOP3.LUT R5, R5, R8, RZ, 0x3c, !PT ;  /* 0x0000000805057212 */ /* 0x000fc600078e3cff */
[----:B------:R-:W-:Y:S02]  /*2970*/  IMAD.SHL.U32 R8, R10, 0x10, RZ ;  /* 0x000000100a087824 */ /* 0x000fe400078e00ff */
[----:B------:R-:W-:Y:S02]  /*2980*/  IMAD.SHL.U32 R11, R5, 0x2, RZ ;  /* 0x00000002050b7824 */ /* 0x000fe400078e00ff */
[----:B------:R-:W-:-:S03]  /*2990*/  IMAD.IADD R2, R27, 0x1, R10 ;  /* 0x000000011b027824 */ /* 0x000fc600078e020a */
[----:B------:R-:W-:Y:S02]  /*29a0*/  LOP3.LUT R11, R5, R11, R8, 0x96, !PT ;  /* 0x0000000b050b7212 */ /* 0x000fe400078e9608 */
[----:B------:R-:W-:Y:S01]  /*29b0*/  I2FP.F32.U32 R5, R2 ;  /* 0x0000000200057245 */ /* 0x000fe20000201000 */
[----:B------:R-:W-:-:S04]  /*29c0*/  IMAD.MOV.U32 R2, RZ, RZ, 0x2f800000 ;  /* 0x2f800000ff027424 */ /* 0x000fc800078e00ff */
[----:B------:R-:W-:-:S04]  /*29d0*/  FFMA R5, R5, R2, 1.1641532182693481445e-10 ;  /* 0x2f00000005057423 */ /* 0x000fc80000000002 */
[----:B------:R-:W0:Y:S01]  /*29e0*/  F2F.F64.F32 R22, R5 ;  /* 0x0000000500167310 */ /* 0x000e220000201800 */
[----:B------:R-:W-:-:S05]  /*29f0*/  LOP3.LUT R11, R11, R10, RZ, 0x3c, !PT ;  /* 0x0000000a0b0b7212 */ /* 0x000fca00078e3cff */
[----:B------:R-:W-:Y:S01]  /*2a00*/  IMAD.IADD R8, R26, 0x1, R11 ;  /* 0x000000011a087824 */ /* 0x000fe200078e020b */
[----:B0-----:R-:W-:Y:S02]  /*2a10*/  DMUL R22, R22, UR12 ;  /* 0x0000000c16167c28 */ /* 0x001fe40008000000 */
[----:B----4-:R-:W-:-:S08]  /*2a20*/  DADD R24, R24, -R14 ;  /* 0x0000000018187229 */ /* 0x010fd0000000080e */
[----:B------:R-:W-:Y:S01]  /*2a30*/  DMUL R22, R22, R24 ;  /* 0x0000001816167228 */ /* 0x000fe20000000000 */
[----:B------:R-:W-:-:S05]  /*2a40*/  I2FP.F32.U32 R25, R8 ;  /* 0x0000000800197245 */ /* 0x000fca0000201000 */
[----:B------:R-:W-:-:S04]  /*2a50*/  FFMA R2, R25, R2, 1.1641532182693481445e-10 ;  /* 0x2f00000019027423 */ /* 0x000fc80000000002 */
[----:B------:R-:W0:Y:S01]  /*2a60*/  F2F.F64.F32 R24, R2 ;  /* 0x0000000200187310 */ /* 0x000e220000201800 */
[----:B-----5:R-:W-:Y:S02]  /*2a70*/  DADD R18, -R14, R18 ;  /* 0x000000000e127229 */ /* 0x020fe40000000112 */
[----:B--2---:R-:W-:Y:S02]  /*2a80*/  DFMA R20, R20, UR18, R22 ;  /* 0x0000001214147c2b */ /* 0x004fe40008000016 */
[----:B0-----:R-:W-:-:S08]  /*2a90*/  DMUL R24, R24, UR14 ;  /* 0x0000000e18187c28 */ /* 0x001fd00008000000 */
[----:B------:R-:W-:-:S07]  /*2aa0*/  DFMA R18, R24, R18, R20 ;  /* 0x000000121812722b */ /* 0x000fce0000000014 */
[----:B------:R-:W-:Y:S04]  /*2ab0*/  STG.E.64 desc[UR8][R16.64], R18 ;  /* 0x0000001210007986 */ /* 0x000fe8000c101b08 */
[----:B------:R-:W2:Y:S04]  /*2ac0*/  LDG.E.64 R14, desc[UR8][R12.64] ;  /* 0x000000080c0e7981 */ /* 0x000ea8000c1e1b00 */
[----:B------:R0:W-:Y:S01]  /*2ad0*/  STL.64 [R1+0x8], R6 ;  /* 0x0000080601007387 */ /* 0x0001e20000100a00 */
[----:B------:R-:W-:-:S03]  /*2ae0*/  VIADD R0, R0, UR7 ;  /* 0x0000000700007c36 */ /* 0x000fc60008000000 */
[----:B------:R3:W-:Y:S04]  /*2af0*/  STL [R1+0x4], R9 ;  /* 0x0000040901007387 */ /* 0x0007e80000100800 */
[----:B------:R3:W-:Y:S04]  /*2b00*/  STL.64 [R1+0x10], R10 ;  /* 0x0000100a01007387 */ /* 0x0007e80000100a00 */
[----:B------:R3:W-:Y:S04]  /*2b10*/  STL.64 [R1+0x18], RZ ;  /* 0x000018ff01007387 */ /* 0x0007e80000100a00 */
[----:B------:R3:W-:Y:S04]  /*2b20*/  STL [R1+0x20], RZ ;  /* 0x000020ff01007387 */ /* 0x0007e80000100800 */
[----:B------:R3:W-:Y:S01]  /*2b30*/  STL.64 [R1+0x28], RZ ;  /* 0x000028ff01007387 */ /* 0x0007e20000100a00 */
[----:B--2---:R-:W-:-:S08]  /*2b40*/  DADD R14, R18, R14 ;  /* 0x00000000120e7229 */ /* 0x004fd0000000000e */
[----:B------:R-:W-:-:S06]  /*2b50*/  DSETP.GEU.AND P0, PT, R14, UR4, PT ;  /* 0x000000040e007e2a */ /* 0x000fcc000bf0e000 */
[----:B-1----:R-:W-:Y:S02]  /*2b60*/  FSEL R14, R14, UR10, P0 ;  /* 0x0000000a0e0e7c08 */ /* 0x002fe40008000000 */
[----:B------:R-:W-:-:S06]  /*2b70*/  FSEL R15, R15, UR11, P0 ;  /* 0x0000000b0f0f7c08 */ /* 0x000fcc0008000000 */
[----:B------:R-:W-:-:S14]  /*2b80*/  DSETP.GT.AND P0, PT, R14, UR16, PT ;  /* 0x000000100e007e2a */ /* 0x000fdc000bf04000 */
[----:B------:R-:W0:Y:S08]  /*2b90*/  @P0 LDC R14, c[0x3][0x50] ;  /* 0x00c01400ff0e0b82 */ /* 0x000e300000000800 */
[----:B------:R-:W1:Y:S01]  /*2ba0*/  @P0 LDC R15, c[0x3][0x54] ;  /* 0x00c01500ff0f0b82 */ /* 0x000e620000000800 */
[----:B------:R-:W-:Y:S01]  /*2bb0*/  ISETP.GE.AND P0, PT, R0, UR6, PT ;  /* 0x0000000600007c0c */ /* 0x000fe2000bf06270 */
[----:B0-----:R-:W-:-:S02]  /*2bc0*/  IMAD.MOV.U32 R6, RZ, RZ, R14 ;  /* 0x000000ffff067224 */ /* 0x001fc400078e000e */
[----:B-1----:R-:W-:-:S05]  /*2bd0*/  IMAD.MOV.U32 R7, RZ, RZ, R15 ;  /* 0x000000ffff077224 */ /* 0x002fca00078e000f */
[----:B------:R3:W-:Y:S05]  /*2be0*/  STG.E.64 desc[UR8][R12.64], R6 ;  /* 0x000000060c007986 */ /* 0x0007ea000c101b08 */
[----:B------:R-:W-:Y:S05]  /*2bf0*/  @!P0 BRA `(.L_x_11) ;  /* 0xffffffd400688947 */ /* 0x000fea000383ffff */
[----:B------:R-:W-:Y:S05]  /*2c00*/  EXIT ;  /* 0x000000000000794d */ /* 0x000fea0003800000 */
.L_x_12:
[----:B------:R-:W-:-:S00]  /*2c10*/  BRA `(.L_x_12) ;  /* 0xfffffffc00fc7947 */ /* 0x000fc0000383ffff */
[----:B------:R-:W-:-:S00]  /*2c20*/  NOP ;  /* 0x0000000000007918 */ /* 0x000fc00000000000 */
        /* <DEDUP_REMOVED lines=13> */
.L_x_39:


//--------------------- .text._Z15init_populationPdS_iii --------------------------
	.section	.text._Z15init_populationPdS_iii,"ax",@progbits
	.align	128
        .global         _Z15init_populationPdS_iii
        .type           _Z15init_populationPdS_iii,@function
        .size           _Z15init_populationPdS_iii,(.L_x_40 - _Z15init_populationPdS_iii)
        .other          _Z15init_populationPdS_iii,@"STO_CUDA_ENTRY STV_DEFAULT"
_Z15init_populationPdS_iii:
.text._Z15init_populationPdS_iii:
[----:B------:R-:W0:Y:S01]  /*0000*/  LDC R1, c[0x0][0x37c] ;  /* 0x0000df00ff017b82 */ /* 0x000e220000000800 */
[----:B------:R-:W1:Y:S07]  /*0010*/  S2R R0, SR_TID.X ;  /* 0x0000000000007919 */ /* 0x000e6e0000002100 */
[----:B------:R-:W1:Y:S01]  /*0020*/  S2UR UR5, SR_CTAID.X ;  /* 0x00000000000579c3 */ /* 0x000e620000002500 */
[----:B------:R-:W2:Y:S01]  /*0030*/  LDCU UR6, c[0x0][0x398] ;  /* 0x00007300ff0677ac */ /* 0x000ea20008000800 */
[----:B0-----:R-:W-:Y:S01]  /*0040*/  VIADD R1, R1, 0xffffffd0 ;  /* 0xffffffd001017836 */ /* 0x001fe20000000000 */
[----:B------:R-:W2:Y:S05]  /*0050*/  LDCU UR4, c[0x0][0x394] ;  /* 0x00007280ff0477ac */ /* 0x000eaa0008000800 */
[----:B------:R-:W1:Y:S01]  /*0060*/  LDC R3, c[0x0][0x360] ;  /* 0x0000d800ff037b82 */ /* 0x000e620000000800 */
[----:B--2---:R-:W-:Y:S01]  /*0070*/  UIMAD UR6, UR6, UR4, URZ ;  /* 0x00000004060672a4 */ /* 0x004fe2000f8e02ff */
[----:B-1----:R-:W-:-:S05]  /*0080*/  IMAD R0, R3, UR5, R0 ;  /* 0x0000000503007c24 */ /* 0x002fca000f8e0200 */
[----:B------:R-:W-:-:S13]  /*0090*/  ISETP.GE.AND P0, PT, R0, UR6, PT ;  /* 0x0000000600007c0c */ /* 0x000fda000bf06270 */
[----:B------:R-:W-:Y:S05]  /*00a0*/  @P0 EXIT ;  /* 0x000000000000094d */ /* 0x000fea0003800000 */
[----:B------:R-:W0:Y:S01]  /*00b0*/  LDC.64 R12, c[0x3][0x48] ;  /* 0x00c01200ff0c7b82 */ /* 0x000e220000000a00 */
[----:B------:R-:W1:Y:S01]  /*00c0*/  LDCU UR4, c[0x0][0x390] ;  /* 0x00007200ff0477ac */ /* 0x000e620008000800 */
[----:B------:R-:W0:Y:S01]  /*00d0*/  LDCU.64 UR12, c[0x3][0x50] ;  /* 0x00c00a00ff0c77ac */ /* 0x000e220008000a00 */
[----:B------:R-:W-:Y:S01]  /*00e0*/  UMOV UR5, 0xd991eb4f ;  /* 0xd991eb4f00057882 */ /* 0x000fe20000000000 */
[----:B------:R-:W2:Y:S01]  /*00f0*/  LDCU.64 UR10, c[0x0][0x358] ;  /* 0x00006b00ff0a77ac */ /* 0x000ea20008000a00 */
[----:B-1----:R-:W-:Y:S02]  /*0100*/  UISETP.GT.AND UP0, UPT, UR4, -0x1, UPT ;  /* 0xffffffff0400788c */ /* 0x002fe4000bf04270 */
[----:B------:R-:W-:Y:S02]  /*0110*/  ULOP3.LUT UR4, UR4, 0xaad26b49, URZ, 0x3c, !UPT ;  /* 0xaad26b4904047892 */ /* 0x000fe4000f8e3cff */
[----:B------:R-:W-:Y:S01]  /*0120*/  USEL UR5, UR5, 0x8bf16996, UP0 ;  /* 0x8bf1699605057887 */ /* 0x000fe20008000000 */
[----:B0-----:R-:W-:Y:S01]  /*0130*/  DADD R12, -R12, UR12 ;  /* 0x0000000c0c0c7e29 */ /* 0x001fe20008000100 */
[----:B------:R-:W-:-:S02]  /*0140*/  UIMAD UR4, UR4, 0x4182bed5, URZ ;  /* 0x4182bed5040478a4 */ /* 0x000fc4000f8e02ff */
[----:B------:R-:W-:Y:S02]  /*0150*/  UIADD3 UR8, UPT, UPT, UR5, 0x1f123bb5, URZ ;  /* 0x1f123bb505087890 */ /* 0x000fe4000fffe0ff */
[----:B------:R-:W-:Y:S02]  /*0160*/  ULOP3.LUT UR9, UR5, 0x5491333, URZ, 0x3c, !UPT ;  /* 0x0549133305097892 */ /* 0x000fe4000f8e3cff */
[----:B--2---:R-:W-:-:S12]  /*0170*/  UIADD3 UR7, UPT, UPT, UR5, 0x6a788e, UR4 ;  /* 0x006a788e05077890 */ /* 0x004fd8000fffe004 */
.L_x_24:
[----:B-1----:R-:W0:Y:S01]  /*0180*/  LDC R2, c[0x0][0x390] ;  /* 0x0000e400ff027b82 */ /* 0x002e220000000800 */
[----:B------:R-:W-:Y:S01]  /*0190*/  IMAD.U32 R9, RZ, RZ, UR8 ;  /* 0x00000008ff097e24 */ /* 0x000fe2000f8e00ff */
[----:B------:R-:W-:Y:S01]  /*01a0*/  ISETP.NE.AND P0, PT, R0, RZ, PT ;  /* 0x000000ff0000720c */ /* 0x000fe20003f05270 */
[----:B------:R-:W-:Y:S01]  /*01b0*/  IMAD.U32 R10, RZ, RZ, UR9 ;  /* 0x00000009ff0a7e24 */ /* 0x000fe2000f8e00ff */
[----:B------:R-:W-:Y:S01]  /*01c0*/  BSSY.RECONVERGENT B0, `(.L_x_13) ;  /* 0x0000262000007945 */ /* 0x000fe20003800200 */
[----:B------:R-:W-:Y:S02]  /*01d0*/  IMAD.U32 R4, RZ, RZ, UR9 ;  /* 0x00000009ff047e24 */ /* 0x000fe4000f8e00ff */
[----:B------:R-:W-:Y:S01]  /*01e0*/  IMAD.U32 R3, RZ, RZ, UR8 ;  /* 0x00000008ff037e24 */ /* 0x000fe2000f8e00ff */
[----:B0-----:R-:W-:-:S05]  /*01f0*/  LOP3.LUT R2, R2, 0xaad26b49, RZ, 0x3c, !PT ;  /* 0xaad26b4902027812 */ /* 0x001fca00078e3cff */
[----:B------:R-:W-:-:S04]  /*0200*/  IMAD R2, R2, 0x4182bed5, RZ ;  /* 0x4182bed502027824 */ /* 0x000fc800078e02ff */
[C---:B------:R-:W-:Y:S01]  /*0210*/  VIADD R11, R2.reuse, 0x583f19 ;  /* 0x00583f19020b7836 */ /* 0x040fe20000000000 */
[C---:B------:R-:W-:Y:S01]  /*0220*/  LOP3.LUT R8, R2.reuse, 0x159a55e5, RZ, 0x3c, !PT ;  /* 0x159a55e502087812 */ /* 0x040fe200078e3cff */
[----:B------:R-:W-:Y:S02]  /*0230*/  VIADD R6, R2, 0x75bcd15 ;  /* 0x075bcd1502067836 */ /* 0x000fe40000000000 */
[----:B------:R-:W-:Y:S01]  /*0240*/  IMAD.MOV.U32 R5, RZ, RZ, R11 ;  /* 0x000000ffff057224 */ /* 0x000fe200078e000b */
[----:B------:R0:W-:Y:S01]  /*0250*/  STL.64 [R1+0x10], R10 ;  /* 0x0000100a01007387 */ /* 0x0001e20000100a00 */
[----:B------:R-:W-:-:S03]  /*0260*/  IMAD.MOV.U32 R2, RZ, RZ, R8 ;  /* 0x000000ffff027224 */ /* 0x000fc600078e0008 */
[----:B------:R0:W-:Y:S04]  /*0270*/  STL.64 [R1+0x8], R8 ;  /* 0x0000080801007387 */ /* 0x0001e80000100a00 */
[----:B------:R0:W-:Y:S01]  /*0280*/  STL [R1+0x4], R6 ;  /* 0x0000040601007387 */ /* 0x0001e20000100800 */
[----:B------:R-:W-:Y:S05]  /*0290*/  @!P0 BRA `(.L_x_14) ;  /* 0x0000002400508947 */ /* 0x000fea0003800000 */
[----:B------:R-:W-:Y:S01]  /*02a0*/  IMAD.MOV.U32 R5, RZ, RZ, R11 ;  /* 0x000000ffff057224 */ /* 0x000fe200078e000b */
[----:B------:R-:W-:Y:S01]  /*02b0*/  SHF.R.S32.HI R15, RZ, 0x1f, R0 ;  /* 0x0000001fff0f7819 */ /* 0x000fe20000011400 */
[----:B------:R-:W-:Y:S02]  /*02c0*/  IMAD.MOV.U32 R2, RZ, RZ, R8 ;  /* 0x000000ffff027224 */ /* 0x000fe400078e0008 */
[----:B------:R-:W-:Y:S02]  /*02d0*/  IMAD.MOV.U32 R14, RZ, RZ, R0 ;  /* 0x000000ffff0e7224 */ /* 0x000fe400078e0000 */
[----:B------:R-:W-:Y:S02]  /*02e0*/  IMAD.MOV.U32 R7, RZ, RZ, RZ ;  /* 0x000000ffff077224 */ /* 0x000fe400078e00ff */
[----:B------:R-:W-:Y:S02]  /*02f0*/  IMAD.U32 R4, RZ, RZ, UR9 ;  /* 0x00000009ff047e24 */ /* 0x000fe4000f8e00ff */
[----:B------:R-:W-:-:S07]  /*0300*/  IMAD.U32 R3, RZ, RZ, UR8 ;  /* 0x00000008ff037e24 */ /* 0x000fce000f8e00ff */
.L_x_23:
[----:B------:R-:W-:Y:S01]  /*0310*/  LOP3.LUT R21, R14, 0x3, RZ, 0xc0, !PT ;  /* 0x000000030e157812 */ /* 0x000fe200078ec0ff */
[----:B------:R-:W-:Y:S03]  /*0320*/  BSSY.RECONVERGENT B1, `(.L_x_15) ;  /* 0x0000245000017945 */ /* 0x000fe60003800200 */
[----:B------:R-:W-:-:S04]  /*0330*/  ISETP.NE.U32.AND P0, PT, R21, RZ, PT ;  /* 0x000000ff1500720c */ /* 0x000fc80003f05070 */
[----:B------:R-:W-:-:S13]  /*0340*/  ISETP.NE.AND.EX P0, PT, RZ, RZ, PT, P0 ;  /* 0x000000ffff00720c */ /* 0x000fda0003f05300 */
[----:B-123--:R-:W-:Y:S05]  /*0350*/  @!P0 BRA `(.L_x_16) ;  /* 0x0000002400048947 */ /* 0x00efea0003800000 */
[----:B0-----:R-:W0:Y:S01]  /*0360*/  LDC.64 R8, c[0x4][RZ] ;  /* 0x01000000ff087b82 */ /* 0x001e220000000a00 */
[----:B------:R-:W-:Y:S01]  /*0370*/  IMAD.MOV.U32 R6, RZ, RZ, RZ ;  /* 0x000000ffff067224 */ /* 0x000fe200078e00ff */
[----:B------:R-:W-:Y:S01]  /*0380*/  CS2R R4, SRZ ;  /* 0x0000000000047805 */ /* 0x000fe2000001ff00 */
[----:B------:R-:W-:Y:S01]  /*0390*/  IMAD.MOV.U32 R16, RZ, RZ, RZ ;  /* 0x000000ffff107224 */ /* 0x000fe200078e00ff */
[----:B------:R-:W-:Y:S01]  /*03a0*/  CS2R R2, SRZ ;  /* 0x0000000000027805 */ /* 0x000fe2000001ff00 */
[----:B0-----:R-:W-:-:S07]  /*03b0*/  IMAD.WIDE.U32 R8, R7, 0xc80, R8 ;  /* 0x00000c8007087825 */ /* 0x001fce00078e0008 */
.L_x_18:
[----:B------:R-:W-:-:S06]  /*03c0*/  IMAD R17, R16, 0x4, R1 ;  /* 0x0000000410117824 */ /* 0x000fcc00078e0201 */
[----:B------:R-:W5:Y:S01]  /*03d0*/  LDL R17, [R17+0x4] ;  /* 0x0000040011117983 */ /* 0x000f620000100800 */
[----:B------:R-:W-:Y:S01]  /*03e0*/  IMAD.SHL.U32 R18, R16, 0x20, RZ ;  /* 0x0000002010127824 */ /* 0x000fe200078e00ff */
[----:B------:R-:W-:-:S06]  /*03f0*/  UMOV UR4, URZ ;  /* 0x000000ff00047c82 */ /* 0x000fcc0008000000 */
.L_x_17:
        /* <DEDUP_REMOVED lines=9> */
[----:B------:R-:W4:Y:S04]  /*0490*/  @!P0 LDG.E R23, desc[UR10][R10.64+0x4] ;  /* 0x0000040a0a178981 */ /* 0x000f28000c1e1900 */
[----:B------:R-:W4:Y:S04]  /*04a0*/  @!P0 LDG.E R25, desc[UR10][R10.64+0xc] ;  /* 0x00000c0a0a198981 */ /* 0x000f28000c1e1900 */
[----:B------:R-:W4:Y:S04]  /*04b0*/  @P1 LDG.E R24, desc[UR10][R10.64+0x1c] ;  /* 0x00001c0a0a181981 */ /* 0x000f28000c1e1900 */
[----:B------:R-:W4:Y:S01]  /*04c0*/  @P1 LDG.E R27, desc[UR10][R10.64+0x14] ;  /* 0x0000140a0a1b1981 */ /* 0x000f22000c1e1900 */
[----:B--2---:R-:W-:-:S03]  /*04d0*/  @!P0 LOP3.LUT R3, R3, R20, RZ, 0x3c, !PT ;  /* 0x0000001403038212 */ /* 0x004fc600078e3cff */
[----:B------:R-:W2:Y:S01]  /*04e0*/  @!P0 LDG.E R20, desc[UR10][R10.64+0x10] ;  /* 0x0000100a0a148981 */ /* 0x000ea2000c1e1900 */
[----:B---3--:R-:W-:-:S03]  /*04f0*/  @!P0 LOP3.LUT R6, R6, R19, RZ, 0x3c, !PT ;  /* 0x0000001306068212 */ /* 0x008fc600078e3cff */
[----:B------:R-:W3:Y:S01]  /*0500*/  @P1 LDG.E R19, desc[UR10][R10.64+0x18] ;  /* 0x0000180a0a131981 */ /* 0x000ee2000c1e1900 */
[----:B----4-:R-:W-:-:S03]  /*0510*/  @!P0 LOP3.LUT R2, R2, R23, RZ, 0x3c, !PT ;  /* 0x0000001702028212 */ /* 0x010fc600078e3cff */
[----:B------:R-:W4:Y:S01]  /*0520*/  @P1 LDG.E R23, desc[UR10][R10.64+0x20] ;  /* 0x0000200a0a171981 */ /* 0x000f22000c1e1900 */
[----:B------:R-:W-:-:S03]  /*0530*/  @!P0 LOP3.LUT R4, R4, R25, RZ, 0x3c, !PT ;  /* 0x0000001904048212 */ /* 0x000fc600078e3cff */
[----:B------:R-:W4:Y:S01]  /*0540*/  @P2 LDG.E R25, desc[UR10][R10.64+0x28] ;  /* 0x0000280a0a192981 */ /* 0x000f22000c1e1900 */
[----:B------:R-:W-:-:S03]  /*0550*/  @P1 LOP3.LUT R3, R3, R24, RZ, 0x3c, !PT ;  /* 0x0000001803031212 */ /* 0x000fc600078e3cff */
[----:B------:R-:W4:Y:S01]  /*0560*/  @P2 LDG.E R24, desc[UR10][R10.64+0x30] ;  /* 0x0000300a0a182981 */ /* 0x000f22000c1e1900 */
[----:B--2---:R-:W-:-:S03]  /*0570*/  @!P0 LOP3.LUT R5, R5, R20, RZ, 0x3c, !PT ;  /* 0x0000001405058212 */ /* 0x004fc600078e3cff */
[----:B------:R-:W2:Y:S01]  /*0580*/  @P1 LDG.E R20, desc[UR10][R10.64+0x24] ;  /* 0x0000240a0a141981 */ /* 0x000ea2000c1e1900 */
[----:B---3--:R-:W-:-:S03]  /*0590*/  @P1 LOP3.LUT R2, R2, R19, RZ, 0x3c, !PT ;  /* 0x0000001302021212 */ /* 0x008fc600078e3cff */
[----:B------:R-:W3:Y:S01]  /*05a0*/  @P2 LDG.E R19, desc[UR10][R10.64+0x2c] ;  /* 0x00002c0a0a132981 */ /* 0x000ee2000c1e1900 */
[----:B----4-:R-:W-:-:S03]  /*05b0*/  @P1 LOP3.LUT R4, R4, R23, RZ, 0x3c, !PT ;  /* 0x0000001704041212 */ /* 0x010fc600078e3cff */
[----:B------:R-:W4:Y:S01]  /*05c0*/  @P2 LDG.E R23, desc[UR10][R10.64+0x34] ;  /* 0x0000340a0a172981 */ /* 0x000f22000c1e1900 */
[----:B------:R-:W-:-:S04]  /*05d0*/  @P1 LOP3.LUT R6, R6, R27, RZ, 0x3c, !PT ;  /* 0x0000001b06061212 */ /* 0x000fc800078e3cff */
        /* <DEDUP_REMOVED lines=40> */
[----:B------:R-:W-:Y:S02]  /*0860*/  LOP3.LUT P0, RZ, R22, 0x80, RZ, 0xc0, !PT ;  /* 0x0000008016ff7812 */ /* 0x000fe4000780c0ff */
[----:B------:R-:W-:Y:S02]  /*0870*/  @P6 LOP3.LUT R6, R6, R25, RZ, 0x3c, !PT ;  /* 0x0000001906066212 */ /* 0x000fe400078e3cff */
[----:B------:R-:W-:-:S09]  /*0880*/  @P6 LOP3.LUT R3, R3, R24, RZ, 0x3c, !PT ;  /* 0x0000001803036212 */ /* 0x000fd200078e3cff */
        /* <DEDUP_REMOVED lines=10> */
[----:B------:R-:W-:Y:S02]  /*0930*/  @P0 LOP3.LUT R3, R3, R24, RZ, 0x3c, !PT ;  /* 0x0000001803030212 */ /* 0x000fe400078e3cff */
[----:B--2---:R-:W-:Y:S02]  /*0940*/  @P6 LOP3.LUT R5, R5, R20, RZ, 0x3c, !PT ;  /* 0x0000001405056212 */ /* 0x004fe400078e3cff */
[----:B---3--:R-:W-:Y:S02]  /*0950*/  @P0 LOP3.LUT R2, R2, R19, RZ, 0x3c, !PT ;  /* 0x0000001302020212 */ /* 0x008fe400078e3cff */
[----:B------:R-:W-:Y:S02]  /*0960*/  @P0 LOP3.LUT R5, R5, R26, RZ, 0x3c, !PT ;  /* 0x0000001a05050212 */ /* 0x000fe400078e3cff */
[----:B----4-:R-:W-:-:S02]  /*0970*/  @P0 LOP3.LUT R4, R4, R23, RZ, 0x3c, !PT ;  /* 0x0000001704040212 */ /* 0x010fc400078e3cff */
[----:B------:R-:W-:-:S13]  /*0980*/  R2P PR, R22.B1, 0x7f ;  /* 0x0000007f16007804 */ /* 0x000fda0000001000 */
[----:B------:R-:W2:Y:S04]  /*0990*/  @P0 LDG.E R19, desc[UR10][R10.64+0xa0] ;  /* 0x0000a00a0a130981 */ /* 0x000ea8000c1e1900 */
[----:B------:R-:W3:Y:S04]  /*09a0*/  @P1 LDG.E R25, desc[UR10][R10.64+0xb4] ;  /* 0x0000b40a0a191981 */ /* 0x000ee8000c1e1900 */
[----:B------:R-:W4:Y:S04]  /*09b0*/  @P0 LDG.E R23, desc[UR10][R10.64+0xa4] ;  /* 0x0000a40a0a170981 */ /* 0x000f28000c1e1900 */
        /* <DEDUP_REMOVED lines=13> */
[----:B------:R-:W-:-:S03]  /*0a90*/  @P2 LOP3.LUT R6, R6, R27, RZ, 0x3c, !PT ;  /* 0x0000001b06062212 */ /* 0x000fc600078e3cff */
[----:B------:R-:W4:Y:S01]  /*0aa0*/  @P3 LDG.E R27, desc[UR10][R10.64+0xdc] ;  /* 0x0000dc0a0a1b3981 */ /* 0x000f22000c1e1900 */
[----:B---3--:R-:W-:Y:S02]  /*0ab0*/  @P0 LOP3.LUT R4, R4, R25, RZ, 0x3c, !PT ;  /* 0x0000001904040212 */ /* 0x008fe400078e3cff */
[----:B------:R-:W-:Y:S01]  /*0ac0*/  LOP3.LUT P0, RZ, R22, 0x8000, RZ, 0xc0, !PT ;  /* 0x0000800016ff7812 */ /* 0x000fe2000780c0ff */
[----:B------:R-:W3:Y:S04]  /*0ad0*/  @P2 LDG.E R25, desc[UR10][R10.64+0xcc] ;  /* 0x0000cc0a0a192981 */ /* 0x000ee8000c1e1900 */
[----:B------:R-:W3:Y:S01]  /*0ae0*/  @P1 LDG.E R22, desc[UR10][R10.64+0xbc] ;  /* 0x0000bc0a0a161981 */ /* 0x000ee2000c1e1900 */
[----:B--2---:R-:W-:Y:S02]  /*0af0*/  @P1 LOP3.LUT R2, R2, R19, RZ, 0x3c, !PT ;  /* 0x0000001302021212 */ /* 0x004fe400078e3cff */
[----:B----4-:R-:W-:Y:S01]  /*0b00*/  @P1 LOP3.LUT R4, R4, R23, RZ, 0x3c, !PT ;  /* 0x0000001704041212 */ /* 0x010fe200078e3cff */
[----:B------:R-:W2:Y:S04]  /*0b10*/  @P3 LDG.E R19, desc[UR10][R10.64+0xe8] ;  /* 0x0000e80a0a133981 */ /* 0x000ea8000c1e1900 */
[----:B------:R-:W4:Y:S01]  /*0b20*/  @P2 LDG.E R23, desc[UR10][R10.64+0xd4] ;  /* 0x0000d40a0a172981 */ /* 0x000f22000c1e1900 */
[----:B------:R-:W-:-:S03]  /*0b30*/  @P3 LOP3.LUT R6, R6, R27, RZ, 0x3c, !PT ;  /* 0x0000001b06063212 */ /* 0x000fc600078e3cff */
[----:B------:R-:W2:Y:S01]  /*0b40*/  @P4 LDG.E R27, desc[UR10][R10.64+0xf0] ;  /* 0x0000f00a0a1b4981 */ /* 0x000ea2000c1e1900 */
[----:B------:R-:W-:-:S03]  /*0b50*/  @P1 LOP3.LUT R5, R5, R24, RZ, 0x3c, !PT ;  /* 0x0000001805051212 */ /* 0x000fc600078e3cff */
[----:B------:R-:W2:Y:S04]  /*0b60*/  @P3 LDG.E R24, desc[UR10][R10.64+0xe4] ;  /* 0x0000e40a0a183981 */ /* 0x000ea8000c1e1900 */
[----:B------:R-:W2:Y:S01]  /*0b70*/  @P0 LDG.E R26, desc[UR10][R10.64+0x13c] ;  /* 0x00013c0a0a1a0981 */ /* 0x000ea2000c1e1900 */
[----:B---3--:R-:W-:-:S03]  /*0b80*/  @P2 LOP3.LUT R2, R2, R25, RZ, 0x3c, !PT ;  /* 0x0000001902022212 */ /* 0x008fc600078e3cff */
[----:B------:R-:W3:Y:S01]  /*0b90*/  @P3 LDG.E R25, desc[UR10][R10.64+0xe0] ;  /* 0x0000e00a0a193981 */ /* 0x000ee2000c1e1900 */
[----:B------:R-:W-:-:S03]  /*0ba0*/  @P1 LOP3.LUT R3, R3, R22, RZ, 0x3c, !PT ;  /* 0x0000001603031212 */ /* 0x000fc600078e3cff */
        /* <DEDUP_REMOVED lines=11> */
[----:B------:R-:W-:-:S03]  /*0c60*/  @P3 LOP3.LUT R3, R3, R24, RZ, 0x3c, !PT ;  /* 0x0000001803033212 */ /* 0x000fc600078e3cff */
[----:B------:R-:W3:Y:S01]  /*0c70*/  @P4 LDG.E R24, desc[UR10][R10.64+0x100] ;  /* 0x0001000a0a184981 */ /* 0x000ee2000c1e1900 */
[----:B------:R-:W-:Y:S02]  /*0c80*/  @P3 LOP3.LUT R4, R4, R19, RZ, 0x3c, !PT ;  /* 0x0000001304043212 */ /* 0x000fe400078e3cff */
[----:B------:R-:W-:Y:S01]  /*0c90*/  @P3 LOP3.LUT R5, R5, R20, RZ, 0x3c, !PT ;  /* 0x0000001405053212 */ /* 0x000fe200078e3cff */
[----:B------:R-:W3:Y:S01]  /*0ca0*/  @P5 LDG.E R19, desc[UR10][R10.64+0x108] ;  /* 0x0001080a0a135981 */ /* 0x000ee2000c1e1900 */
[----:B----4-:R-:W-:-:S03]  /*0cb0*/  @P4 LOP3.LUT R2, R2, R23, RZ, 0x3c, !PT ;  /* 0x0000001702024212 */ /* 0x010fc600078e3cff */
[----:B------:R-:W4:Y:S01]  /*0cc0*/  @P5 LDG.E R20, desc[UR10][R10.64+0x10c] ;  /* 0x00010c0a0a145981 */ /* 0x000f22000c1e1900 */
[----:B--2---:R-:W-:-:S03]  /*0cd0*/  @P5 LOP3.LUT R6, R6, R27, RZ, 0x3c, !PT ;  /* 0x0000001b06065212 */ /* 0x004fc600078e3cff */
        /* <DEDUP_REMOVED lines=14> */
[----:B------:R-:W-:-:S03]  /*0dc0*/  @P5 LOP3.LUT R4, R4, R23, RZ, 0x3c, !PT ;  /* 0x0000001704045212 */ /* 0x000fc600078e3cff */
[----:B------:R-:W2:Y:S01]  /*0dd0*/  @P0 LDG.E R23, desc[UR10][R10.64+0x130] ;  /* 0x0001300a0a170981 */ /* 0x000ea2000c1e1900 */
[----:B---3--:R-:W-:-:S03]  /*0de0*/  @P6 LOP3.LUT R2, R2, R25, RZ, 0x3c, !PT ;  /* 0x0000001902026212 */ /* 0x008fc600078e3cff */
[----:B------:R-:W3:Y:S01]  /*0df0*/  @P0 LDG.E R25, desc[UR10][R10.64+0x138] ;  /* 0x0001380a0a190981 */ /* 0x000ee2000c1e1900 */
[----:B------:R-:W-:-:S03]  /*0e00*/  @P5 LOP3.LUT R5, R5, R22, RZ, 0x3c, !PT ;  /* 0x0000001605055212 */ /* 0x000fc600078e3cff */
[----:B------:R-:W3:Y:S01]  /*0e10*/  @P6 LDG.E R22, desc[UR10][R10.64+0x128] ;  /* 0x0001280a0a166981 */ /* 0x000ee2000c1e1900 */
[----:B------:R-:W-:-:S04]  /*0e20*/  UIADD3 UR4, UPT, UPT, UR4, 0x10, URZ ;  /* 0x0000001004047890 */ /* 0x000fc8000fffe0ff */
[----:B------:R-:W-:Y:S01]  /*0e30*/  UISETP.NE.AND UP0, UPT, UR4, 0x20, UPT ;  /* 0x000000200400788c */ /* 0x000fe2000bf05270 */
[----:B------:R-:W-:Y:S02]  /*0e40*/  @P6 LOP3.LUT R4, R4, R19, RZ, 0x3c, !PT ;  /* 0x0000001304046212 */ /* 0x000fe400078e3cff */
[----:B----4-:R-:W-:Y:S02]  /*0e50*/  @P6 LOP3.LUT R3, R3, R20, RZ, 0x3c, !PT ;  /* 0x0000001403036212 */ /* 0x010fe400078e3cff */
[----:B--2---:R-:W-:Y:S02]  /*0e60*/  @P0 LOP3.LUT R6, R6, R27, RZ, 0x3c, !PT ;  /* 0x0000001b06060212 */ /* 0x004fe400078e3cff */
[----:B------:R-:W-:Y:S02]  /*0e70*/  @P0 LOP3.LUT R3, R3, R24, RZ, 0x3c, !PT ;  /* 0x0000001803030212 */ /* 0x000fe400078e3cff */
[----:B------:R-:W-:Y:S02]  /*0e80*/  @P0 LOP3.LUT R2, R2, R23, RZ, 0x3c, !PT ;  /* 0x0000001702020212 */ /* 0x000fe400078e3cff */
[----:B---3--:R-:W-:-:S02]  /*0e90*/  @P0 LOP3.LUT R4, R4, R25, RZ, 0x3c, !PT ;  /* 0x0000001904040212 */ /* 0x008fc400078e3cff */
[----:B------:R-:W-:-:S04]  /*0ea0*/  @P6 LOP3.LUT R5, R5, R22, RZ, 0x3c, !PT ;  /* 0x0000001605056212 */ /* 0x000fc800078e3cff */
[----:B------:R-:W-:Y:S01]  /*0eb0*/  @P0 LOP3.LUT R5, R5, R26, RZ, 0x3c, !PT ;  /* 0x0000001a05050212 */ /* 0x000fe200078e3cff */
        /* <DEDUP_REMOVED lines=18> */
.L_x_20:
[----:B------:R-:W-:-:S06]  /*0fe0*/  IMAD R17, R16, 0x4, R1 ;  /* 0x0000000410117824 */ /* 0x000fcc00078e0201 */
[----:B------:R-:W5:Y:S01]  /*0ff0*/  LDL R17, [R17+0x4] ;  /* 0x0000040011117983 */ /* 0x000f620000100800 */
[----:B------:R-:W-:Y:S01]  /*1000*/  IMAD.SHL.U32 R18, R16, 0x20, RZ ;  /* 0x0000002010127824 */ /* 0x000fe200078e00ff */
[----:B------:R-:W-:-:S06]  /*1010*/  UMOV UR4, URZ ;  /* 0x000000ff00047c82 */ /* 0x000fcc0008000000 */
.L_x_19:
        /* <DEDUP_REMOVED lines=190> */
.L_x_22:
[----:B------:R-:W-:-:S06]  /*1c00*/  IMAD R17, R16, 0x4, R1 ;  /* 0x0000000410117824 */ /* 0x000fcc00078e0201 */
[----:B------:R-:W5:Y:S01]  /*1c10*/  LDL R17, [R17+0x4] ;  /* 0x0000040011117983 */ /* 0x000f620000100800 */
[----:B------:R-:W-:Y:S01]  /*1c20*/  IMAD.SHL.U32 R18, R16, 0x20, RZ ;  /* 0x0000002010127824 */ /* 0x000fe200078e00ff */
[----:B------:R-:W-:-:S06]  /*1c30*/  UMOV UR4, URZ ;  /* 0x000000ff00047c82 */ /* 0x000fcc0008000000 */
.L_x_21:
        /* <DEDUP_REMOVED lines=9> */
[----:B------:R-:W4:Y:S04]  /*1cd0*/  @!P0 LDG.E R21, desc[UR10][R10.64+0x4] ;  /* 0x0000040a0a158981 */ /* 0x000f28000c1e1900 */
[----:B------:R-:W4:Y:S04]  /*1ce0*/  @P2 LDG.E R27, desc[UR10][R10.64+0x28] ;  /* 0x0000280a0a1b2981 */ /* 0x000f28000c1e1900 */
[----:B------:R-:W4:Y:S04]  /*1cf0*/  @!P0 LDG.E R20, desc[UR10][R10.64+0x8] ;  /* 0x0000080a0a148981 */ /* 0x000f28000c1e1900 */
[----:B------:R-:W4:Y:S04]  /*1d00*/  @!P0 LDG.E R22, desc[UR10][R10.64+0x10] ;  /* 0x0000100a0a168981 */ /* 0x000f28000c1e1900 */
[----:B------:R-:W4:Y:S01]  /*1d10*/  @P1 LDG.E R24, desc[UR10][R10.64+0x24] ;  /* 0x0000240a0a181981 */ /* 0x000f22000c1e1900 */
[----:B--2---:R-:W-:-:S03]  /*1d20*/  @!P0 LOP3.LUT R6, R6, R19, RZ, 0x3c, !PT ;  /* 0x0000001306068212 */ /* 0x004fc600078e3cff */
[----:B------:R-:W2:Y:S01]  /*1d30*/  @!P0 LDG.E R19, desc[UR10][R10.64+0xc] ;  /* 0x00000c0a0a138981 */ /* 0x000ea2000c1e1900 */
[----:B---3--:R-:W-:-:S03]  /*1d40*/  @P1 LOP3.LUT R6, R6, R25, RZ, 0x3c, !PT ;  /* 0x0000001906061212 */ /* 0x008fc600078e3cff */
[----:B------:R-:W3:Y:S01]  /*1d50*/  @P3 LDG.E R25, desc[UR10][R10.64+0x3c] ;  /* 0x00003c0a0a193981 */ /* 0x000ee2000c1e1900 */
[----:B----4-:R-:W-:-:S03]  /*1d60*/  @!P0 LOP3.LUT R2, R2, R21, RZ, 0x3c, !PT ;  /* 0x0000001502028212 */ /* 0x010fc600078e3cff */
[----:B------:R-:W4:Y:S01]  /*1d70*/  @P1 LDG.E R21, desc[UR10][R10.64+0x18] ;  /* 0x0000180a0a151981 */ /* 0x000f22000c1e1900 */
[----:B------:R-:W-:-:S03]  /*1d80*/  @P2 LOP3.LUT R6, R6, R27, RZ, 0x3c, !PT ;  /* 0x0000001b06062212 */ /* 0x000fc600078e3cff */
[----:B------:R-:W4:Y:S01]  /*1d90*/  @P5 LDG.E R27, desc[UR10][R10.64+0x64] ;  /* 0x0000640a0a1b5981 */ /* 0x000f22000c1e1900 */
[----:B------:R-:W-:-:S03]  /*1da0*/  @!P0 LOP3.LUT R3, R3, R20, RZ, 0x3c, !PT ;  /* 0x0000001403038212 */ /* 0x000fc600078e3cff */
[----:B------:R-:W4:Y:S01]  /*1db0*/  @P1 LDG.E R20, desc[UR10][R10.64+0x1c] ;  /* 0x00001c0a0a141981 */ /* 0x000f22000c1e1900 */
[----:B------:R-:W-:-:S03]  /*1dc0*/  @!P0 LOP3.LUT R5, R5, R22, RZ, 0x3c, !PT ;  /* 0x0000001605058212 */ /* 0x000fc600078e3cff */
[----:B------:R-:W4:Y:S01]  /*1dd0*/  @P2 LDG.E R22, desc[UR10][R10.64+0x30] ;  /* 0x0000300a0a162981 */ /* 0x000f22000c1e1900 */
[----:B--2---:R-:W-:-:S03]  /*1de0*/  @!P0 LOP3.LUT R4, R4, R19, RZ, 0x3c, !PT ;  /* 0x0000001304048212 */ /* 0x004fc600078e3cff */
        /* <DEDUP_REMOVED lines=57> */
[----:B------:R-:W-:Y:S02]  /*2180*/  @P0 LOP3.LUT R5, R5, R24, RZ, 0x3c, !PT ;  /* 0x0000001805050212 */ /* 0x000fe400078e3cff */
[----:B--2---:R-:W-:-:S04]  /*2190*/  @P6 LOP3.LUT R4, R4, R19, RZ, 0x3c, !PT ;  /* 0x0000001304046212 */ /* 0x004fc800078e3cff */
[----:B---3--:R-:W-:Y:S02]  /*21a0*/  @P0 LOP3.LUT R4, R4, R25, RZ, 0x3c, !PT ;  /* 0x0000001904040212 */ /* 0x008fe400078e3cff */
[----:B----4-:R-:W-:Y:S02]  /*21b0*/  @P0 LOP3.LUT R2, R2, R21, RZ, 0x3c, !PT ;  /* 0x0000001502020212 */ /* 0x010fe400078e3cff */
[----:B------:R-:W-:-:S13]  /*21c0*/  R2P PR, R23.B1, 0x7f ;  /* 0x0000007f17007804 */ /* 0x000fda0000001000 */
[----:B------:R-:W2:Y:S04]  /*21d0*/  @P0 LDG.E R21, desc[UR10][R10.64+0xa0] ;  /* 0x0000a00a0a150981 */ /* 0x000ea8000c1e1900 */
[----:B------:R-:W3:Y:S04]  /*21e0*/  @P1 LDG.E R25, desc[UR10][R10.64+0xb4] ;  /* 0x0000b40a0a191981 */ /* 0x000ee8000c1e1900 */
[----:B------:R-:W4:Y:S04]  /*21f0*/  @P2 LDG.E R27, desc[UR10][R10.64+0xc8] ;  /* 0x0000c80a0a1b2981 */ /* 0x000f28000c1e1900 */
[----:B------:R-:W4:Y:S04]  /*2200*/  @P0 LDG.E R19, desc[UR10][R10.64+0xa4] ;  /* 0x0000a40a0a130981 */ /* 0x000f28000c1e1900 */
        /* <DEDUP_REMOVED lines=20> */
[----:B------:R-:W-:Y:S02]  /*2350*/  LOP3.LUT P0, RZ, R23, 0x8000, RZ, 0xc0, !PT ;  /* 0x0000800017ff7812 */ /* 0x000fe4000780c0ff */
[----:B---3--:R-:W-:Y:S01]  /*2360*/  @P1 LOP3.LUT R2, R2, R25, RZ, 0x3c, !PT ;  /* 0x0000001902021212 */ /* 0x008fe200078e3cff */
[----:B------:R-:W3:Y:S04]  /*2370*/  @P2 LDG.E R23, desc[UR10][R10.64+0xd4] ;  /* 0x0000d40a0a172981 */ /* 0x000ee8000c1e1900 */
[----:B------:R-:W3:Y:S01]  /*2380*/  @P5 LDG.E R25, desc[UR10][R10.64+0x104] ;  /* 0x0001040a0a195981 */ /* 0x000ee2000c1e1900 */
[----:B------:R-:W-:Y:S02]  /*2390*/  @P3 LOP3.LUT R6, R6, R29, RZ, 0x3c, !PT ;  /* 0x0000001d06063212 */ /* 0x000fe400078e3cff */
[----:B----4-:R-:W-:-:S02]  /*23a0*/  @P1 LOP3.LUT R4, R4, R19, RZ, 0x3c, !PT ;  /* 0x0000001304041212 */ /* 0x010fc400078e3cff */
[----:B------:R-:W-:Y:S01]  /*23b0*/  @P4 LOP3.LUT R6, R6, R27, RZ, 0x3c, !PT ;  /* 0x0000001b06064212 */ /* 0x000fe200078e3cff */
[----:B------:R-:W4:Y:S01]  /*23c0*/  @P3 LDG.E R19, desc[UR10][R10.64+0xe0] ;  /* 0x0000e00a0a133981 */ /* 0x000f22000c1e1900 */
[----:B------:R-:W-:Y:S02]  /*23d0*/  @P1 LOP3.LUT R5, R5, R22, RZ, 0x3c, !PT ;  /* 0x0000001605051212 */ /* 0x000fe400078e3cff */
[----:B------:R-:W-:Y:S01]  /*23e0*/  @P2 LOP3.LUT R3, R3, R24, RZ, 0x3c, !PT ;  /* 0x0000001803032212 */ /* 0x000fe200078e3cff */
[----:B------:R-:W4:Y:S04]  /*23f0*/  @P3 LDG.E R22, desc[UR10][R10.64+0xe4] ;  /* 0x0000e40a0a163981 */ /* 0x000f28000c1e1900 */
[----:B------:R-:W4:Y:S01]  /*2400*/  @P3 LDG.E R24, desc[UR10][R10.64+0xec] ;  /* 0x0000ec0a0a183981 */ /* 0x000f22000c1e1900 */
[----:B------:R-:W-:-:S03]  /*2410*/  @P2 LOP3.LUT R5, R5, R20, RZ, 0x3c, !PT ;  /* 0x0000001405052212 */ /* 0x000fc600078e3cff */
[----:B------:R-:W4:Y:S04]  /*2420*/  @P4 LDG.E R20, desc[UR10][R10.64+0xf8] ;  /* 0x0000f80a0a144981 */ /* 0x000f28000c1e1900 */
        /* <DEDUP_REMOVED lines=35> */
[----:B------:R-:W-:-:S04]  /*2660*/  UIADD3 UR4, UPT, UPT, UR4, 0x10, URZ ;  /* 0x0000001004047890 */ /* 0x000fc8000fffe0ff */
[----:B------:R-:W-:Y:S01]  /*2670*/  UISETP.NE.AND UP0, UPT, UR4, 0x20, UPT ;  /* 0x000000200400788c */ /* 0x000fe2000bf05270 */
[----:B----4-:R-:W-:Y:S02]  /*2680*/  @P6 LOP3.LUT R2, R2, R19, RZ, 0x3c, !PT ;  /* 0x0000001302026212 */ /* 0x010fe400078e3cff */
[----:B------:R-:W-:Y:S02]  /*2690*/  @P6 LOP3.LUT R3, R3, R22, RZ, 0x3c, !PT ;  /* 0x0000001603036212 */ /* 0x000fe400078e3cff */
[----:B------:R-:W-:Y:S02]  /*26a0*/  @P6 LOP3.LUT R5, R5, R24, RZ, 0x3c, !PT ;  /* 0x0000001805056212 */ /* 0x000fe400078e3cff */
[----:B------:R-:W-:Y:S02]  /*26b0*/  @P0 LOP3.LUT R3, R3, R20, RZ, 0x3c, !PT ;  /* 0x0000001403030212 */ /* 0x000fe400078e3cff */
[----:B------:R-:W-:Y:S02]  /*26c0*/  @P0 LOP3.LUT R5, R5, R26, RZ, 0x3c, !PT ;  /* 0x0000001a05050212 */ /* 0x000fe400078e3cff */
[----:B--2---:R-:W-:-:S02]  /*26d0*/  @P6 LOP3.LUT R4, R4, R21, RZ, 0x3c, !PT ;  /* 0x0000001504046212 */ /* 0x004fc400078e3cff */
[----:B---3--:R-:W-:Y:S02]  /*26e0*/  @P0 LOP3.LUT R2, R2, R23, RZ, 0x3c, !PT ;  /* 0x0000001702020212 */ /* 0x008fe400078e3cff */
        /* <DEDUP_REMOVED lines=8> */
.L_x_16:
[----:B------:R-:W-:Y:S05]  /*2770*/  BSYNC.RECONVERGENT B1 ;  /* 0x0000000000017941 */ /* 0x000fea0003800200 */
.L_x_15:
[C---:B------:R-:W-:Y:S01]  /*2780*/  ISETP.GT.U32.AND P0, PT, R14.reuse, 0x3, PT ;  /* 0x000000030e00780c */ /* 0x040fe20003f04070 */
[----:B------:R-:W-:Y:S01]  /*2790*/  VIADD R7, R7, 0x1 ;  /* 0x0000000107077836 */ /* 0x000fe20000000000 */
[--C-:B------:R-:W-:Y:S02]  /*27a0*/  SHF.R.U64 R14, R14, 0x2, R15.reuse ;  /* 0x000000020e0e7819 */ /* 0x100fe4000000120f */
[----:B------:R-:W-:Y:S02]  /*27b0*/  ISETP.GT.U32.AND.EX P0, PT, R15, RZ, PT, P0 ;  /* 0x000000ff0f00720c */ /* 0x000fe40003f04100 */
[----:B------:R-:W-:-:S11]  /*27c0*/  SHF.R.U32.HI R15, RZ, 0x2, R15 ;  /* 0x00000002ff0f7819 */ /* 0x000fd6000001160f */
[----:B------:R-:W-:Y:S05]  /*27d0*/  @P0 BRA `(.L_x_23) ;  /* 0xffffffd800cc0947 */ /* 0x000fea000383ffff */
.L_x_14:
[----:B------:R-:W-:Y:S05]  /*27e0*/  BSYNC.RECONVERGENT B0 ;  /* 0x0000000000007941 */ /* 0x000fea0003800200 */
.L_x_13:
[----:B------:R-:W-:Y:S01]  /*27f0*/  SHF.R.U32.HI R7, RZ, 0x2, R6 ;  /* 0x00000002ff077819 */ /* 0x000fe20000011606 */
[----:B0-----:R-:W-:Y:S01]  /*2800*/  IMAD.MOV.U32 R9, RZ, RZ, 0x2f800000 ;  /* 0x2f800000ff097424 */ /* 0x001fe200078e00ff */
[----:B------:R-:W0:Y:S01]  /*2810*/  LDC.64 R14, c[0x0][0x380] ;  /* 0x0000e000ff0e7b82 */ /* 0x000e220000000a00 */
[----:B------:R-:W4:Y:S01]  /*2820*/  LDCU.64 UR12, c[0x3][0x48] ;  /* 0x00c00900ff0c77ac */ /* 0x000f220008000a00 */
[----:B------:R-:W-:Y:S01]  /*2830*/  LOP3.LUT R7, R7, R6, RZ, 0x3c, !PT ;  /* 0x0000000607077212 */ /* 0x000fe200078e3cff */
[----:B-123--:R-:W-:Y:S01]  /*2840*/  IMAD.SHL.U32 R6, R5, 0x10, RZ ;  /* 0x0000001005067824 */ /* 0x00efe200078e00ff */
[----:B------:R1:W-:Y:S01]  /*2850*/  STL [R1+0x4], R2 ;  /* 0x0000040201007387 */ /* 0x0003e20000100800 */
[----:B------:R-:W2:Y:S02]  /*2860*/  LDCU UR4, c[0x0][0x360] ;  /* 0x00006c00ff0477ac */ /* 0x000ea40008000800 */
[C---:B------:R-:W-:Y:S01]  /*2870*/  IMAD.SHL.U32 R8, R7.reuse, 0x2, RZ ;  /* 0x0000000207087824 */ /* 0x040fe200078e00ff */
[----:B------:R-:W2:Y:S01]  /*2880*/  LDC R17, c[0x0][0x370] ;  /* 0x0000dc00ff117b82 */ /* 0x000ea20000000800 */
[----:B------:R1:W-:Y:S03]  /*2890*/  STL.64 [R1+0x18], RZ ;  /* 0x000018ff01007387 */ /* 0x0003e60000100a00 */
[----:B------:R-:W-:Y:S01]  /*28a0*/  LOP3.LUT R6, R7, R8, R6, 0x96, !PT ;  /* 0x0000000807067212 */ /* 0x000fe200078e9606 */
[----:B------:R-:W-:Y:S01]  /*28b0*/  IMAD.MOV.U32 R8, RZ, RZ, R3 ;  /* 0x000000ffff087224 */ /* 0x000fe200078e0003 */
[----:B------:R1:W-:Y:S02]  /*28c0*/  STL [R1+0x20], RZ ;  /* 0x000020ff01007387 */ /* 0x0003e40000100800 */
[----:B------:R-:W-:-:S02]  /*28d0*/  LOP3.LUT R7, R6, R5, RZ, 0x3c, !PT ;  /* 0x0000000506077212 */ /* 0x000fc400078e3cff */
[----:B------:R1:W-:Y:S03]  /*28e0*/  STL.64 [R1+0x28], RZ ;  /* 0x000028ff01007387 */ /* 0x0003e60000100a00 */
[----:B------:R-:W-:-:S05]  /*28f0*/  VIADD R6, R7, UR7 ;  /* 0x0000000707067c36 */ /* 0x000fca0008000000 */
[----:B------:R-:W-:-:S05]  /*2900*/  I2FP.F32.U32 R6, R6 ;  /* 0x0000000600067245 */ /* 0x000fca0000201000 */
[----:B------:R-:W-:Y:S01]  /*2910*/  FFMA R16, R6, R9, 1.1641532182693481445e-10 ;  /* 0x2f00000006107423 */ /* 0x000fe20000000009 */
[----:B------:R-:W-:Y:S02]  /*2920*/  IMAD.MOV.U32 R9, RZ, RZ, R4 ;  /* 0x000000ffff097224 */ /* 0x000fe400078e0004 */
[----:B------:R-:W-:Y:S01]  /*2930*/  IMAD.MOV.U32 R6, RZ, RZ, R5 ;  /* 0x000000ffff067224 */ /* 0x000fe200078e0005 */
[----:B------:R-:W4:Y:S01]  /*2940*/  F2F.F64.F32 R10, R16 ;  /* 0x00000010000a7310 */ /* 0x000f220000201800 */
[----:B0-----:R-:W-:Y:S01]  /*2950*/  IMAD.WIDE R4, R0, 0x8, R14 ;  /* 0x0000000800047825 */ /* 0x001fe200078e020e */
[----:B------:R1:W-:Y:S03]  /*2960*/  STL.64 [R1+0x8], R8 ;  /* 0x0000080801007387 */ /* 0x0003e60000100a00 */
[----:B--2---:R-:W-:Y:S01]  /*2970*/  IMAD R0, R17, UR4, R0 ;  /* 0x0000000411007c24 */ /* 0x004fe2000f8e0200 */
[----:B------:R1:W-:Y:S04]  /*2980*/  STL.64 [R1+0x10], R6 ;  /* 0x0000100601007387 */ /* 0x0003e80000100a00 */
[----:B------:R-:W-:Y:S01]  /*2990*/  ISETP.GE.AND P0, PT, R0, UR6, PT ;  /* 0x0000000600007c0c */ /* 0x000fe2000bf06270 */
[----:B----4-:R-:W-:-:S07]  /*29a0*/  DFMA R10, R12, R10, UR12 ;  /* 0x0000000c0c0a7e2b */ /* 0x010fce000800000a */
[----:B------:R1:W-:Y:S05]  /*29b0*/  STG.E.64 desc[UR10][R4.64], R10 ;  /* 0x0000000a04007986 */ /* 0x0003ea000c101b0a */
[----:B------:R-:W-:Y:S05]  /*29c0*/  @!P0 BRA `(.L_x_24) ;  /* 0xffffffd400ec8947 */ /* 0x000fea000383ffff */
[----:B------:R-:W-:Y:S05]  /*29d0*/  EXIT ;  /* 0x000000000000794d */ /* 0x000fea0003800000 */
.L_x_25:
        /* <DEDUP_REMOVED lines=10> */
.L_x_40:


//--------------------- .text._Z12calc_fitnessPdS_PfS0_S_ii --------------------------
	.section	.text._Z12calc_fitnessPdS_PfS0_S_ii,"ax",@progbits
	.align	128
        .global         _Z12calc_fitnessPdS_PfS0_S_ii
        .type           _Z12calc_fitnessPdS_PfS0_S_ii,@function
        .size           _Z12calc_fitnessPdS_PfS0_S_ii,(.L_x_41 - _Z12calc_fitnessPdS_PfS0_S_ii)
        .other          _Z12calc_fitnessPdS_PfS0_S_ii,@"STO_CUDA_ENTRY STV_DEFAULT"
_Z12calc_fitnessPdS_PfS0_S_ii:
.text._Z12calc_fitnessPdS_PfS0_S_ii:
[----:B------:R-:W-:Y:S01]  /*0000*/  LDC R1, c[0x0][0x37c] ;  /* 0x0000df00ff017b82 */ /* 0x000fe20000000800 */
[----:B------:R-:W0:Y:S07]  /*0010*/  S2R R3, SR_TID.X ;  /* 0x0000000000037919 */ /* 0x000e2e0000002100 */
[----:B------:R-:W0:Y:S01]  /*0020*/  S2UR UR6, SR_CTAID.X ;  /* 0x00000000000679c3 */ /* 0x000e220000002500 */
[----:B------:R-:W1:Y:S01]  /*0030*/  LDCU.64 UR8, c[0x0][0x3a8] ;  /* 0x00007500ff0877ac */ /* 0x000e620008000a00 */
[----:B------:R-:W-:Y:S01]  /*0040*/  BSSY.RECONVERGENT B0, `(.L_x_26) ;  /* 0x00000c0000007945 */ /* 0x000fe20003800200 */
[----:B------:R-:W2:Y:S05]  /*0050*/  LDCU.64 UR4, c[0x0][0x358] ;  /* 0x00006b00ff0477ac */ /* 0x000eaa0008000a00 */
[----:B------:R-:W0:Y:S01]  /*0060*/  LDC R0, c[0x0][0x360] ;  /* 0x0000d800ff007b82 */ /* 0x000e220000000800 */
[----:B------:R-:W3:Y:S01]  /*0070*/  LDCU UR7, c[0x0][0x370] ;  /* 0x00006e00ff0777ac */ /* 0x000ee20008000800 */
[----:B-1----:R-:W-:Y:S01]  /*0080*/  IMAD.U32 R10, RZ, RZ, UR9 ;  /* 0x00000009ff0a7e24 */ /* 0x002fe2000f8e00ff */
[----:B------:R-:W1:Y:S03]  /*0090*/  LDCU UR9, c[0x0][0x3ac] ;  /* 0x00007580ff0977ac */ /* 0x000e660008000800 */
[----:B------:R-:W-:Y:S01]  /*00a0*/  IMAD R2, R10, UR8, RZ ;  /* 0x000000080a027c24 */ /* 0x000fe2000f8e02ff */
[----:B------:R-:W4:Y:S01]  /*00b0*/  LDCU UR8, c[0x0][0x3ac] ;  /* 0x00007580ff0877ac */ /* 0x000f220008000800 */
[----:B0-----:R-:W-:-:S02]  /*00c0*/  IMAD R3, R0, UR6, R3 ;  /* 0x0000000600037c24 */ /* 0x001fc4000f8e0203 */
[----:B---3--:R-:W-:-:S03]  /*00d0*/  IMAD R0, R0, UR7, RZ ;  /* 0x0000000700007c24 */ /* 0x008fc6000f8e02ff */
[----:B------:R-:W-:-:S13]  /*00e0*/  ISETP.GE.AND P0, PT, R3, R2, PT ;  /* 0x000000020300720c */ /* 0x000fda0003f06270 */
[----:B-12-4-:R-:W-:Y:S05]  /*00f0*/  @P0 BRA `(.L_x_27) ;  /* 0x0000000800d00947 */ /* 0x016fea0003800000 */
[----:B------:R-:W0:Y:S01]  /*0100*/  I2F.U32.RP R9, R0 ;  /* 0x0000000000097306 */ /* 0x000e220000209000 */
[C-C-:B------:R-:W-:Y:S01]  /*0110*/  IMAD.IADD R7, R0.reuse, 0x1, R3.reuse ;  /* 0x0000000100077824 */ /* 0x140fe200078e0203 */
[----:B------:R-:W-:Y:S01]  /*0120*/  IADD3 R11, PT, PT, RZ, -R0, RZ ;  /* 0x80000000ff0b7210 */ /* 0x000fe20007ffe0ff */
[----:B------:R-:W-:Y:S01]  /*0130*/  BSSY.RECONVERGENT B1, `(.L_x_28) ;  /* 0x0000045000017945 */ /* 0x000fe20003800200 */
[----:B------:R-:W-:Y:S01]  /*0140*/  ISETP.NE.U32.AND P2, PT, R0, RZ, PT ;  /* 0x000000ff0000720c */ /* 0x000fe20003f45070 */
[----:B------:R-:W-:Y:S01]  /*0150*/  IMAD.MOV.U32 R15, RZ, RZ, R3 ;  /* 0x000000ffff0f7224 */ /* 0x000fe200078e0003 */
[----:B------:R-:W-:Y:S02]  /*0160*/  ISETP.GE.AND P0, PT, R7, R2, PT ;  /* 0x000000020700720c */ /* 0x000fe40003f06270 */
[----:B------:R-:W-:Y:S02]  /*0170*/  VIMNMX R6, PT, PT, R2, R7, !PT ;  /* 0x0000000702067248 */ /* 0x000fe40007fe0100 */
[----:B------:R-:W-:-:S04]  /*0180*/  SEL R8, RZ, 0x1, P0 ;  /* 0x00000001ff087807 */ /* 0x000fc80000000000 */
[----:B------:R-:W-:Y:S01]  /*0190*/  IADD3 R7, PT, PT, R6, -R7, -R8 ;  /* 0x8000000706077210 */ /* 0x000fe20007ffe808 */
[----:B0-----:R-:W0:Y:S02]  /*01a0*/  MUFU.RCP R9, R9 ;  /* 0x0000000900097308 */ /* 0x001e240000001000 */
[----:B0-----:R-:W-:-:S06]  /*01b0*/  VIADD R4, R9, 0xffffffe ;  /* 0x0ffffffe09047836 */ /* 0x001fcc0000000000 */
[----:B------:R0:W1:Y:S02]  /*01c0*/  F2I.FTZ.U32.TRUNC.NTZ R5, R4 ;  /* 0x0000000400057305 */ /* 0x000064000021f000 */
[----:B0-----:R-:W-:Y:S02]  /*01d0*/  IMAD.MOV.U32 R4, RZ, RZ, RZ ;  /* 0x000000ffff047224 */ /* 0x001fe400078e00ff */
[----:B-1----:R-:W-:-:S04]  /*01e0*/  IMAD R11, R11, R5, RZ ;  /* 0x000000050b0b7224 */ /* 0x002fc800078e02ff */
[----:B------:R-:W-:-:S06]  /*01f0*/  IMAD.HI.U32 R12, R5, R11, R4 ;  /* 0x0000000b050c7227 */ /* 0x000fcc00078e0004 */
[----:B------:R-:W-:-:S05]  /*0200*/  IMAD.HI.U32 R5, R12, R7, RZ ;  /* 0x000000070c057227 */ /* 0x000fca00078e00ff */
[----:B------:R-:W-:-:S05]  /*0210*/  IADD3 R4, PT, PT, -R5, RZ, RZ ;  /* 0x000000ff05047210 */ /* 0x000fca0007ffe1ff */
[----:B------:R-:W-:-:S05]  /*0220*/  IMAD R7, R0, R4, R7 ;  /* 0x0000000400077224 */ /* 0x000fca00078e0207 */
[----:B------:R-:W-:-:S13]  /*0230*/  ISETP.GE.U32.AND P0, PT, R7, R0, PT ;  /* 0x000000000700720c */ /* 0x000fda0003f06070 */
[----:B------:R-:W-:Y:S02]  /*0240*/  @P0 IMAD.IADD R7, R7, 0x1, -R0 ;  /* 0x0000000107070824 */ /* 0x000fe400078e0a00 */
[----:B------:R-:W-:-:S03]  /*0250*/  @P0 VIADD R5, R5, 0x1 ;  /* 0x0000000105050836 */ /* 0x000fc60000000000 */
[----:B------:R-:W-:-:S13]  /*0260*/  ISETP.GE.U32.AND P1, PT, R7, R0, PT ;  /* 0x000000000700720c */ /* 0x000fda0003f26070 */
[----:B------:R-:W-:Y:S02]  /*0270*/  @P1 IADD3 R5, PT, PT, R5, 0x1, RZ ;  /* 0x0000000105051810 */ /* 0x000fe40007ffe0ff */
[----:B------:R-:W-:-:S05]  /*0280*/  @!P2 LOP3.LUT R5, RZ, R0, RZ, 0x33, !PT ;  /* 0x00000000ff05a212 */ /* 0x000fca00078e33ff */
[----:B------:R-:W-:-:S05]  /*0290*/  IMAD.IADD R9, R8, 0x1, R5 ;  /* 0x0000000108097824 */ /* 0x000fca00078e0205 */
[C---:B------:R-:W-:Y:S02]  /*02a0*/  LOP3.LUT R4, R9.reuse, 0x3, RZ, 0xc0, !PT ;  /* 0x0000000309047812 */ /* 0x040fe400078ec0ff */
[----:B------:R-:W-:Y:S02]  /*02b0*/  ISETP.GE.U32.AND P0, PT, R9, 0x3, PT ;  /* 0x000000030900780c */ /* 0x000fe40003f06070 */
[----:B------:R-:W-:-:S13]  /*02c0*/  ISETP.NE.AND P1, PT, R4, 0x3, PT ;  /* 0x000000030400780c */ /* 0x000fda0003f25270 */
[----:B------:R-:W-:Y:S05]  /*02d0*/  @!P1 BRA `(.L_x_29) ;  /* 0x0000000000a89947 */ /* 0x000fea0003800000 */
[----:B------:R-:W-:Y:S01]  /*02e0*/  IABS R8, R10 ;  /* 0x0000000a00087213 */ /* 0x000fe20000000000 */
[----:B------:R-:W0:Y:S01]  /*02f0*/  LDC.64 R4, c[0x0][0x380] ;  /* 0x0000e000ff047b82 */ /* 0x000e220000000a00 */
[----:B------:R-:W-:Y:S01]  /*0300*/  VIADD R9, R9, 0x1 ;  /* 0x0000000109097836 */ /* 0x000fe20000000000 */
[----:B------:R-:W-:Y:S01]  /*0310*/  ISETP.NE.AND P1, PT, R10, RZ, PT ;  /* 0x000000ff0a00720c */ /* 0x000fe20003f25270 */
[----:B------:R-:W1:Y:S03]  /*0320*/  I2F.RP R11, R8 ;  /* 0x00000008000b7306 */ /* 0x000e660000209400 */
[----:B------:R-:W-:Y:S02]  /*0330*/  LOP3.LUT R14, R9, 0x3, RZ, 0xc0, !PT ;  /* 0x00000003090e7812 */ /* 0x000fe400078ec0ff */
[----:B------:R-:W2:Y:S03]  /*0340*/  LDC.64 R6, c[0x0][0x390] ;  /* 0x0000e400ff067b82 */ /* 0x000ea60000000a00 */
[----:B------:R-:W-:Y:S01]  /*0350*/  IMAD.MOV R14, RZ, RZ, -R14 ;  /* 0x000000ffff0e7224 */ /* 0x000fe200078e0a0e */
[----:B-1----:R-:W1:Y:S02]  /*0360*/  MUFU.RCP R11, R11 ;  /* 0x0000000b000b7308 */ /* 0x002e640000001000 */
[----:B-1----:R-:W-:-:S02]  /*0370*/  IADD3 R12, PT, PT, R11, 0xffffffe, RZ ;  /* 0x0ffffffe0b0c7810 */ /* 0x002fc40007ffe0ff */
[----:B------:R-:W-:-:S04]  /*0380*/  LOP3.LUT R11, RZ, R10, RZ, 0x33, !PT ;  /* 0x0000000aff0b7212 */ /* 0x000fc800078e33ff */
[----:B------:R1:W3:Y:S02]  /*0390*/  F2I.FTZ.U32.TRUNC.NTZ R13, R12 ;  /* 0x0000000c000d7305 */ /* 0x0002e4000021f000 */
[----:B-1----:R-:W-:Y:S02]  /*03a0*/  HFMA2 R12, -RZ, RZ, 0, 0 ;  /* 0x00000000ff0c7431 */ /* 0x002fe400000001ff */
[----:B---3--:R-:W-:-:S04]  /*03b0*/  IMAD.MOV R15, RZ, RZ, -R13 ;  /* 0x000000ffff0f7224 */ /* 0x008fc800078e0a0d */
[----:B------:R-:W-:-:S04]  /*03c0*/  IMAD R15, R15, R8, RZ ;  /* 0x000000080f0f7224 */ /* 0x000fc800078e02ff */
[----:B------:R-:W-:-:S04]  /*03d0*/  IMAD.HI.U32 R9, R13, R15, R12 ;  /* 0x0000000f0d097227 */ /* 0x000fc800078e000c */
[----:B0-2---:R-:W-:-:S07]  /*03e0*/  IMAD.MOV.U32 R15, RZ, RZ, R3 ;  /* 0x000000ffff0f7224 */ /* 0x005fce00078e0003 */
.L_x_30:
[----:B------:R-:W-:-:S06]  /*03f0*/  IMAD.WIDE R12, R15, 0x8, R4 ;  /* 0x000000080f0c7825 */ /* 0x000fcc00078e0204 */
[----:B------:R-:W2:Y:S01]  /*0400*/  LDG.E.64 R12, desc[UR4][R12.64] ;  /* 0x000000040c0c7981 */ /* 0x000ea2000c1e1b00 */
[----:B------:R-:W-:Y:S02]  /*0410*/  IABS R18, R15 ;  /* 0x0000000f00127213 */ /* 0x000fe40000000000 */
[----:B------:R-:W-:-:S03]  /*0420*/  MOV R10, UR9 ;  /* 0x00000009000a7c02 */ /* 0x000fc60008000f00 */
[----:B0-----:R-:W-:Y:S01]  /*0430*/  IMAD.HI.U32 R16, R9, R18, RZ ;  /* 0x0000001209107227 */ /* 0x001fe200078e00ff */
[----:B------:R-:W-:-:S03]  /*0440*/  IABS R20, R10 ;  /* 0x0000000a00147213 */ /* 0x000fc60000000000 */
[----:B------:R-:W-:-:S04]  /*0450*/  IMAD.MOV R17, RZ, RZ, -R16 ;  /* 0x000000ffff117224 */ /* 0x000fc800078e0a10 */
[----:B------:R-:W-:-:S05]  /*0460*/  IMAD R17, R20, R17, R18 ;  /* 0x0000001114117224 */ /* 0x000fca00078e0212 */
[----:B------:R-:W-:-:S13]  /*0470*/  ISETP.GT.U32.AND P3, PT, R8, R17, PT ;  /* 0x000000110800720c */ /* 0x000fda0003f64070 */
[----:B------:R-:W-:Y:S01]  /*0480*/  @!P3 IMAD.IADD R17, R17, 0x1, -R20 ;  /* 0x000000011111b824 */ /* 0x000fe200078e0a14 */
[----:B------:R-:W-:-:S04]  /*0490*/  @!P3 IADD3 R16, PT, PT, R16, 0x1, RZ ;  /* 0x000000011010b810 */ /* 0x000fc80007ffe0ff */
[----:B------:R-:W-:Y:S02]  /*04a0*/  ISETP.GE.U32.AND P2, PT, R17, R8, PT ;  /* 0x000000081100720c */ /* 0x000fe40003f46070 */
[----:B------:R-:W-:-:S04]  /*04b0*/  LOP3.LUT R17, R15, R10, RZ, 0x3c, !PT ;  /* 0x0000000a0f117212 */ /* 0x000fc800078e3cff */
[----:B------:R-:W-:Y:S02]  /*04c0*/  ISETP.GE.AND P4, PT, R17, RZ, PT ;  /* 0x000000ff1100720c */ /* 0x000fe40003f86270 */
[----:B------:R-:W-:-:S05]  /*04d0*/  IADD3 R14, PT, PT, R14, 0x1, RZ ;  /* 0x000000010e0e7810 */ /* 0x000fca0007ffe0ff */
[----:B------:R-:W-:Y:S01]  /*04e0*/  @P2 VIADD R16, R16, 0x1 ;  /* 0x0000000110102836 */ /* 0x000fe20000000000 */
[----:B------:R-:W-:-:S05]  /*04f0*/  ISETP.NE.AND P2, PT, R14, RZ, PT ;  /* 0x000000ff0e00720c */ /* 0x000fca0003f45270 */
[----:B------:R-:W-:-:S05]  /*0500*/  @!P4 IMAD.MOV R16, RZ, RZ, -R16 ;  /* 0x000000ffff10c224 */ /* 0x000fca00078e0a10 */
[----:B------:R-:W-:-:S05]  /*0510*/  SEL R17, R11, R16, !P1 ;  /* 0x000000100b117207 */ /* 0x000fca0004800000 */
[----:B------:R-:W-:-:S04]  /*0520*/  IMAD.WIDE R16, R17, 0x4, R6 ;  /* 0x0000000411107825 */ /* 0x000fc800078e0206 */
[----:B------:R-:W-:Y:S01]  /*0530*/  IMAD.IADD R15, R0, 0x1, R15 ;  /* 0x00000001000f7824 */ /* 0x000fe200078e020f */
[----:B--2---:R-:W0:Y:S02]  /*0540*/  F2F.F32.F64 R12, R12 ;  /* 0x0000000c000c7310 */ /* 0x004e240000301000 */
[----:B0-----:R-:W-:-:S05]  /*0550*/  FMUL R19, R12, R12 ;  /* 0x0000000c0c137220 */ /* 0x001fca0000400000 */
[----:B------:R0:W-:Y:S01]  /*0560*/  REDG.E.ADD.F32.FTZ.RN.STRONG.GPU desc[UR4][R16.64], R19 ;  /* 0x00000013100079a6 */ /* 0x0001e2000c12f304 */
[----:B------:R-:W-:Y:S05]  /*0570*/  @P2 BRA `(.L_x_30) ;  /* 0xfffffffc009c2947 */ /* 0x000fea000383ffff */
.L_x_29:
[----:B------:R-:W-:Y:S05]  /*0580*/  BSYNC.RECONVERGENT B1 ;  /* 0x0000000000017941 */ /* 0x000fea0003800200 */
.L_x_28:
[----:B------:R-:W-:Y:S05]  /*0590*/  @!P0 BRA `(.L_x_27) ;  /* 0x0000000400a88947 */ /* 0x000fea0003800000 */
[----:B------:R-:W-:Y:S01]  /*05a0*/  IABS R12, R10 ;  /* 0x0000000a000c7213 */ /* 0x000fe20000000000 */
[----:B------:R-:W1:Y:S03]  /*05b0*/  LDC.64 R4, c[0x0][0x380] ;  /* 0x0000e000ff047b82 */ /* 0x000e660000000a00 */
[----:B------:R-:W2:Y:S05]  /*05c0*/  I2F.RP R10, R12 ;  /* 0x0000000c000a7306 */ /* 0x000eaa0000209400 */
[----:B------:R-:W3:Y:S03]  /*05d0*/  LDC.64 R6, c[0x0][0x390] ;  /* 0x0000e400ff067b82 */ /* 0x000ee60000000a00 */
[----:B--2---:R-:W2:Y:S02]  /*05e0*/  MUFU.RCP R10, R10 ;  /* 0x0000000a000a7308 */ /* 0x004ea40000001000 */
[----:B--2---:R-:W-:-:S06]  /*05f0*/  VIADD R8, R10, 0xffffffe ;  /* 0x0ffffffe0a087836 */ /* 0x004fcc0000000000 */
[----:B------:R2:W4:Y:S02]  /*0600*/  F2I.FTZ.U32.TRUNC.NTZ R9, R8 ;  /* 0x0000000800097305 */ /* 0x000524000021f000 */
[----:B--2---:R-:W-:Y:S01]  /*0610*/  IMAD.MOV.U32 R8, RZ, RZ, RZ ;  /* 0x000000ffff087224 */ /* 0x004fe200078e00ff */
[----:B----4-:R-:W-:-:S05]  /*0620*/  IADD3 R11, PT, PT, RZ, -R9, RZ ;  /* 0x80000009ff0b7210 */ /* 0x010fca0007ffe0ff */
[----:B------:R-:W-:-:S04]  /*0630*/  IMAD R11, R11, R12, RZ ;  /* 0x0000000c0b0b7224 */ /* 0x000fc800078e02ff */
[----:B-1-3--:R-:W-:-:S07]  /*0640*/  IMAD.HI.U32 R11, R9, R11, R8 ;  /* 0x0000000b090b7227 */ /* 0x00afce00078e0008 */
.L_x_31:
[----:B------:R-:W-:-:S05]  /*0650*/  IMAD.WIDE R8, R15, 0x8, R4 ;  /* 0x000000080f087825 */ /* 0x000fca00078e0204 */
[----:B0-----:R0:W2:Y:S01]  /*0660*/  LDG.E.64 R18, desc[UR4][R8.64] ;  /* 0x0000000408127981 */ /* 0x0010a2000c1e1b00 */
[----:B------:R-:W-:Y:S01]  /*0670*/  IABS R14, R15 ;  /* 0x0000000f000e7213 */ /* 0x000fe20000000000 */
[----:B------:R-:W-:-:S04]  /*0680*/  IMAD.U32 R10, RZ, RZ, UR8 ;  /* 0x00000008ff0a7e24 */ /* 0x000fc8000f8e00ff */
[----:B------:R-:W-:Y:S01]  /*0690*/  IMAD.HI.U32 R11, R11, R14, RZ ;  /* 0x0000000e0b0b7227 */ /* 0x000fe200078e00ff */
[----:B-1----:R-:W-:-:S03]  /*06a0*/  IABS R13, R10 ;  /* 0x0000000a000d7213 */ /* 0x002fc60000000000 */
[----:B0-----:R-:W-:Y:S01]  /*06b0*/  IMAD.WIDE R8, R0, 0x8, R8 ;  /* 0x0000000800087825 */ /* 0x001fe200078e0208 */
[----:B------:R-:W-:-:S05]  /*06c0*/  IADD3 R17, PT, PT, -R11, RZ, RZ ;  /* 0x000000ff0b117210 */ /* 0x000fca0007ffe1ff */
[----:B------:R-:W-:Y:S01]  /*06d0*/  IMAD R17, R13, R17, R14 ;  /* 0x000000110d117224 */ /* 0x000fe200078e020e */
[----:B------:R-:W-:-:S04]  /*06e0*/  LOP3.LUT R14, RZ, R10, RZ, 0x33, !PT ;  /* 0x0000000aff0e7212 */ /* 0x000fc800078e33ff */
[----:B------:R-:W-:-:S13]  /*06f0*/  ISETP.GT.U32.AND P1, PT, R12, R17, PT ;  /* 0x000000110c00720c */ /* 0x000fda0003f24070 */
[----:B------:R-:W-:Y:S02]  /*0700*/  @!P1 IMAD.IADD R17, R17, 0x1, -R13 ;  /* 0x0000000111119824 */ /* 0x000fe400078e0a0d */
[----:B------:R-:W-:-:S03]  /*0710*/  @!P1 VIADD R11, R11, 0x1 ;  /* 0x000000010b0b9836 */ /* 0x000fc60000000000 */
[----:B------:R-:W-:Y:S02]  /*0720*/  ISETP.GE.U32.AND P0, PT, R17, R12, PT ;  /* 0x0000000c1100720c */ /* 0x000fe40003f06070 */
[----:B------:R-:W-:-:S04]  /*0730*/  LOP3.LUT R12, R15, R10, RZ, 0x3c, !PT ;  /* 0x0000000a0f0c7212 */ /* 0x000fc800078e3cff */
[----:B------:R-:W-:-:S07]  /*0740*/  ISETP.GE.AND P2, PT, R12, RZ, PT ;  /* 0x000000ff0c00720c */ /* 0x000fce0003f46270 */
[----:B------:R-:W-:Y:S02]  /*0750*/  @P0 IADD3 R11, PT, PT, R11, 0x1, RZ ;  /* 0x000000010b0b0810 */ /* 0x000fe40007ffe0ff */
[----:B------:R-:W-:-:S04]  /*0760*/  ISETP.NE.AND P0, PT, R10, RZ, PT ;  /* 0x000000ff0a00720c */ /* 0x000fc80003f05270 */
[----:B------:R-:W-:-:S05]  /*0770*/  @!P2 IMAD.MOV R11, RZ, RZ, -R11 ;  /* 0x000000ffff0ba224 */ /* 0x000fca00078e0a0b */
[----:B------:R-:W-:-:S05]  /*0780*/  SEL R21, R14, R11, !P0 ;  /* 0x0000000b0e157207 */ /* 0x000fca0004000000 */
[----:B------:R-:W-:Y:S01]  /*0790*/  IMAD.WIDE R20, R21, 0x4, R6 ;  /* 0x0000000415147825 */ /* 0x000fe200078e0206 */
[----:B------:R-:W0:Y:S08]  /*07a0*/  I2F.RP R22, R13 ;  /* 0x0000000d00167306 */ /* 0x000e300000209400 */
[----:B--2---:R-:W1:Y:S02]  /*07b0*/  F2F.F32.F64 R18, R18 ;  /* 0x0000001200127310 */ /* 0x004e640000301000 */
[----:B-1----:R-:W-:-:S05]  /*07c0*/  FMUL R11, R18, R18 ;  /* 0x00000012120b7220 */ /* 0x002fca0000400000 */
[----:B------:R1:W-:Y:S04]  /*07d0*/  REDG.E.ADD.F32.FTZ.RN.STRONG.GPU desc[UR4][R20.64], R11 ;  /* 0x0000000b140079a6 */ /* 0x0003e8000c12f304 */
[----:B------:R2:W3:Y:S01]  /*07e0*/  LDG.E.64 R16, desc[UR4][R8.64] ;  /* 0x0000000408107981 */ /* 0x0004e2000c1e1b00 */
[----:B0-----:R-:W0:Y:S01]  /*07f0*/  MUFU.RCP R22, R22 ;  /* 0x0000001600167308 */ /* 0x001e220000001000 */
[C---:B------:R-:W-:Y:S02]  /*0800*/  IMAD.IADD R15, R0.reuse, 0x1, R15 ;  /* 0x00000001000f7824 */ /* 0x040fe400078e020f */
[----:B------:R-:W-:Y:S02]  /*0810*/  IMAD.MOV.U32 R18, RZ, RZ, RZ ;  /* 0x000000ffff127224 */ /* 0x000fe400078e00ff */
[----:B--2---:R-:W-:-:S04]  /*0820*/  IMAD.WIDE R8, R0, 0x8, R8 ;  /* 0x0000000800087825 */ /* 0x004fc800078e0208 */
[----:B0-----:R-:W-:-:S04]  /*0830*/  VIADD R23, R22, 0xffffffe ;  /* 0x0ffffffe16177836 */ /* 0x001fc80000000000 */
[----:B------:R-:W0:Y:S02]  /*0840*/  F2I.FTZ.U32.TRUNC.NTZ R19, R23 ;  /* 0x0000001700137305 */ /* 0x000e24000021f000 */
[----:B0-----:R-:W-:-:S05]  /*0850*/  IADD3 R12, PT, PT, RZ, -R19, RZ ;  /* 0x80000013ff0c7210 */ /* 0x001fca0007ffe0ff */
[----:B------:R-:W-:Y:S01]  /*0860*/  IMAD R25, R12, R13, RZ ;  /* 0x0000000d0c197224 */ /* 0x000fe200078e02ff */
[----:B------:R-:W-:-:S03]  /*0870*/  IABS R12, R15 ;  /* 0x0000000f000c7213 */ /* 0x000fc60000000000 */
[----:B-1----:R-:W-:-:S06]  /*0880*/  IMAD.HI.U32 R11, R19, R25, R18 ;  /* 0x00000019130b7227 */ /* 0x002fcc00078e0012 */
[----:B------:R-:W-:-:S05]  /*0890*/  IMAD.HI.U32 R18, R11, R12, RZ ;  /* 0x0000000c0b127227 */ /* 0x000fca00078e00ff */
[----:B------:R-:W-:-:S05]  /*08a0*/  IADD3 R19, PT, PT, -R18, RZ, RZ ;  /* 0x000000ff12137210 */ /* 0x000fca0007ffe1ff */
[----:B------:R-:W-:Y:S02]  /*08b0*/  IMAD R19, R13, R19, R12 ;  /* 0x000000130d137224 */ /* 0x000fe400078e020c */
[----:B------:R-:W-:-:S05]  /*08c0*/  IMAD.MOV.U32 R12, RZ, RZ, R13 ;  /* 0x000000ffff0c7224 */ /* 0x000fca00078e000d */
[----:B------:R-:W-:-:S13]  /*08d0*/  ISETP.GT.U32.AND P2, PT, R12, R19, PT ;  /* 0x000000130c00720c */ /* 0x000fda0003f44070 */
[----:B------:R-:W-:Y:S01]  /*08e0*/  @!P2 IMAD.IADD R19, R19, 0x1, -R13 ;  /* 0x000000011313a824 */ /* 0x000fe200078e0a0d */
[----:B------:R-:W-:-:S04]  /*08f0*/  @!P2 IADD3 R18, PT, PT, R18, 0x1, RZ ;  /* 0x000000011212a810 */ /* 0x000fc80007ffe0ff */
[----:B------:R-:W-:Y:S02]  /*0900*/  ISETP.GE.U32.AND P1, PT, R19, R12, PT ;  /* 0x0000000c1300720c */ /* 0x000fe40003f26070 */
[----:B------:R-:W-:-:S04]  /*0910*/  LOP3.LUT R19, R15, R10, RZ, 0x3c, !PT ;  /* 0x0000000a0f137212 */ /* 0x000fc800078e3cff */
[----:B------:R-:W-:-:S07]  /*0920*/  ISETP.GE.AND P3, PT, R19, RZ, PT ;  /* 0x000000ff1300720c */ /* 0x000fce0003f66270 */
[----:B------:R-:W-:-:S06]  /*0930*/  @P1 VIADD R18, R18, 0x1 ;  /* 0x0000000112121836 */ /* 0x000fcc0000000000 */
[----:B------:R-:W-:-:S05]  /*0940*/  @!P3 IMAD.MOV R18, RZ, RZ, -R18 ;  /* 0x000000ffff12b224 */ /* 0x000fca00078e0a12 */
[----:B------:R-:W-:-:S05]  /*0950*/  SEL R19, R14, R18, !P0 ;  /* 0x000000120e137207 */ /* 0x000fca0004000000 */
[----:B------:R-:W-:Y:S01]  /*0960*/  IMAD.WIDE R18, R19, 0x4, R6 ;  /* 0x0000000413127825 */ /* 0x000fe200078e0206 */
[----:B---3--:R-:W0:Y:S03]  /*0970*/  F2F.F32.F64 R16, R16 ;  /* 0x0000001000107310 */ /* 0x008e260000301000 */
[----:B0-----:R-:W-:-:S05]  /*0980*/  FMUL R23, R16, R16 ;  /* 0x0000001010177220 */ /* 0x001fca0000400000 */
[----:B------:R0:W-:Y:S04]  /*0990*/  REDG.E.ADD.F32.FTZ.RN.STRONG.GPU desc[UR4][R18.64], R23 ;  /* 0x00000017120079a6 */ /* 0x0001e8000c12f304 */
[----:B------:R1:W2:Y:S01]  /*09a0*/  LDG.E.64 R20, desc[UR4][R8.64] ;  /* 0x0000000408147981 */ /* 0x0002a2000c1e1b00 */
[----:B------:R-:W-:-:S04]  /*09b0*/  IADD3 R15, PT, PT, R0, R15, RZ ;  /* 0x0000000f000f7210 */ /* 0x000fc80007ffe0ff */
[----:B------:R-:W-:-:S05]  /*09c0*/  IABS R22, R15 ;  /* 0x0000000f00167213 */ /* 0x000fca0000000000 */
[----:B------:R-:W-:-:S04]  /*09d0*/  IMAD.HI.U32 R16, R11, R22, RZ ;  /* 0x000000160b107227 */ /* 0x000fc800078e00ff */
[----:B------:R-:W-:Y:S02]  /*09e0*/  IMAD.MOV R17, RZ, RZ, -R16 ;  /* 0x000000ffff117224 */ /* 0x000fe400078e0a10 */
[----:B-1----:R-:W-:-:S04]  /*09f0*/  IMAD.WIDE R8, R0, 0x8, R8 ;  /* 0x0000000800087825 */ /* 0x002fc800078e0208 */
[----:B------:R-:W-:-:S05]  /*0a00*/  IMAD R17, R13, R17, R22 ;  /* 0x000000110d117224 */ /* 0x000fca00078e0216 */
        /* <DEDUP_REMOVED lines=10> */
[----:B--2---:R-:W0:Y:S03]  /*0ab0*/  F2F.F32.F64 R20, R20 ;  /* 0x0000001400147310 */ /* 0x004e260000301000 */
[----:B0-----:R-:W-:-:S05]  /*0ac0*/  FMUL R19, R20, R20 ;  /* 0x0000001414137220 */ /* 0x001fca0000400000 */
[----:B------:R0:W-:Y:S04]  /*0ad0*/  REDG.E.ADD.F32.FTZ.RN.STRONG.GPU desc[UR4][R16.64], R19 ;  /* 0x00000013100079a6 */ /* 0x0001e8000c12f304 */
[----:B------:R-:W2:Y:S01]  /*0ae0*/  LDG.E.64 R8, desc[UR4][R8.64] ;  /* 0x0000000408087981 */ /* 0x000ea2000c1e1b00 */
[----:B------:R-:W-:-:S04]  /*0af0*/  IADD3 R23, PT, PT, R0, R15, RZ ;  /* 0x0000000f00177210 */ /* 0x000fc80007ffe0ff */
[----:B------:R-:W-:-:S05]  /*0b00*/  IABS R18, R23 ;  /* 0x0000001700127213 */ /* 0x000fca0000000000 */
[----:B------:R-:W-:-:S04]  /*0b10*/  IMAD.HI.U32 R15, R11, R18, RZ ;  /* 0x000000120b0f7227 */ /* 0x000fc800078e00ff */
[----:B------:R-:W-:-:S04]  /*0b20*/  IMAD.MOV R21, RZ, RZ, -R15 ;  /* 0x000000ffff157224 */ /* 0x000fc800078e0a0f */
[----:B------:R-:W-:-:S05]  /*0b30*/  IMAD R21, R13, R21, R18 ;  /* 0x000000150d157224 */ /* 0x000fca00078e0212 */
[----:B------:R-:W-:-:S13]  /*0b40*/  ISETP.GT.U32.AND P2, PT, R12, R21, PT ;  /* 0x000000150c00720c */ /* 0x000fda0003f44070 */
[----:B------:R-:W-:Y:S01]  /*0b50*/  @!P2 IMAD.IADD R21, R21, 0x1, -R13 ;  /* 0x000000011515a824 */ /* 0x000fe200078e0a0d */
[----:B------:R-:W-:Y:S02]  /*0b60*/  LOP3.LUT R13, R23, R10, RZ, 0x3c, !PT ;  /* 0x0000000a170d7212 */ /* 0x000fe400078e3cff */
[----:B------:R-:W-:Y:S02]  /*0b70*/  @!P2 IADD3 R15, PT, PT, R15, 0x1, RZ ;  /* 0x000000010f0fa810 */ /* 0x000fe40007ffe0ff */
[----:B------:R-:W-:Y:S02]  /*0b80*/  ISETP.GE.U32.AND P1, PT, R21, R12, PT ;  /* 0x0000000c1500720c */ /* 0x000fe40003f26070 */
[----:B------:R-:W-:-:S11]  /*0b90*/  ISETP.GE.AND P3, PT, R13, RZ, PT ;  /* 0x000000ff0d00720c */ /* 0x000fd60003f66270 */
[----:B------:R-:W-:-:S04]  /*0ba0*/  @P1 VIADD R15, R15, 0x1 ;  /* 0x000000010f0f1836 */ /* 0x000fc80000000000 */
[----:B------:R-:W-:-:S05]  /*0bb0*/  @!P3 IMAD.MOV R15, RZ, RZ, -R15 ;  /* 0x000000ffff0fb224 */ /* 0x000fca00078e0a0f */
[----:B0-----:R-:W-:Y:S02]  /*0bc0*/  SEL R17, R14, R15, !P0 ;  /* 0x0000000f0e117207 */ /* 0x001fe40004000000 */
[----:B------:R-:W-:-:S03]  /*0bd0*/  IADD3 R15, PT, PT, R0, R23, RZ ;  /* 0x00000017000f7210 */ /* 0x000fc60007ffe0ff */
[----:B------:R-:W-:Y:S01]  /*0be0*/  IMAD.WIDE R16, R17, 0x4, R6 ;  /* 0x0000000411107825 */ /* 0x000fe200078e0206 */
[----:B------:R-:W-:Y:S01]  /*0bf0*/  ISETP.GE.AND P0, PT, R15, R2, PT ;  /* 0x000000020f00720c */ /* 0x000fe20003f06270 */
[----:B--2---:R-:W0:Y:S02]  /*0c00*/  F2F.F32.F64 R8, R8 ;  /* 0x0000000800087310 */ /* 0x004e240000301000 */
[----:B0-----:R-:W-:-:S05]  /*0c10*/  FMUL R13, R8, R8 ;  /* 0x00000008080d7220 */ /* 0x001fca0000400000 */
[----:B------:R1:W-:Y:S05]  /*0c20*/  REDG.E.ADD.F32.FTZ.RN.STRONG.GPU desc[UR4][R16.64], R13 ;  /* 0x0000000d100079a6 */ /* 0x0003ea000c12f304 */
[----:B------:R-:W-:Y:S05]  /*0c30*/  @!P0 BRA `(.L_x_31) ;  /* 0xfffffff800848947 */ /* 0x000fea000383ffff */
.L_x_27:
[----:B------:R-:W-:Y:S05]  /*0c40*/  BSYNC.RECONVERGENT B0 ;  /* 0x0000000000007941 */ /* 0x000fea0003800200 */
.L_x_26:
[----:B------:R-:W-:Y:S01]  /*0c50*/  BAR.SYNC.DEFER_BLOCKING 0x0 ;  /* 0x0000000000007b1d */ /* 0x000fe20000010000 */
[----:B------:R-:W-:-:S13]  /*0c60*/  ISETP.GE.AND P0, PT, R3, R2, PT ;  /* 0x000000020300720c */ /* 0x000fda0003f06270 */
[----:B------:R-:W-:Y:S05]  /*0c70*/  @P0 EXIT ;  /* 0x000000000000094d */ /* 0x000fea0003800000 */
[----:B-1----:R-:W-:Y:S01]  /*0c80*/  IABS R13, R10 ;  /* 0x0000000a000d7213 */ /* 0x002fe20000000000 */
[----:B------:R-:W1:Y:S01]  /*0c90*/  LDC R12, c[0x0][0x3ac] ;  /* 0x0000eb00ff0c7b82 */ /* 0x000e620000000800 */
[----:B------:R-:W-:Y:S02]  /*0ca0*/  BSSY.RECONVERGENT B0, `(.L_x_32) ;  /* 0x000002c000007945 */ /* 0x000fe40003800200 */
[----:B------:R-:W2:Y:S05]  /*0cb0*/  I2F.RP R10, R13 ;  /* 0x0000000d000a7306 */ /* 0x000eaa0000209400 */
[----:B------:R-:W3:Y:S08]  /*0cc0*/  LDC.64 R4, c[0x0][0x390] ;  /* 0x0000e400ff047b82 */ /* 0x000ef00000000a00 */
[----:B------:R-:W4:Y:S01]  /*0cd0*/  LDC.64 R6, c[0x0][0x398] ;  /* 0x0000e600ff067b82 */ /* 0x000f220000000a00 */
[----:B--2---:R-:W2:Y:S07]  /*0ce0*/  MUFU.RCP R10, R10 ;  /* 0x0000000a000a7308 */ /* 0x004eae0000001000 */
[----:B------:R-:W1:Y:S01]  /*0cf0*/  LDC.64 R8, c[0x0][0x388] ;  /* 0x0000e200ff087b82 */ /* 0x000e620000000a00 */
[----:B--2---:R-:W-:-:S04]  /*0d00*/  VIADD R11, R10, 0xffffffe ;  /* 0x0ffffffe0a0b7836 */ /* 0x004fc80000000000 */
[----:B------:R-:W2:Y:S02]  /*0d10*/  F2I.FTZ.U32.TRUNC.NTZ R15, R11 ;  /* 0x0000000b000f7305 */ /* 0x000ea4000021f000 */
[----:B--2---:R-:W-:-:S04]  /*0d20*/  IMAD.MOV R14, RZ, RZ, -R15 ;  /* 0x000000ffff0e7224 */ /* 0x004fc800078e0a0f */
[----:B0-----:R-:W-:Y:S01]  /*0d30*/  IMAD R17, R14, R13, RZ ;  /* 0x0000000d0e117224 */ /* 0x001fe200078e02ff */
[----:B------:R-:W-:-:S05]  /*0d40*/  MOV R14, RZ ;  /* 0x000000ff000e7202 */ /* 0x000fca0000000f00 */
[----:B------:R-:W-:-:S04]  /*0d50*/  IMAD.HI.U32 R14, R15, R17, R14 ;  /* 0x000000110f0e7227 */ /* 0x000fc800078e000e */
[----:B---34-:R-:W-:-:S07]  /*0d60*/  IMAD.MOV.U32 R15, RZ, RZ, R3 ;  /* 0x000000ffff0f7224 */ /* 0x018fce00078e0003 */
.L_x_33:
[----:B------:R-:W-:Y:S02]  /*0d70*/  IABS R17, R15 ;  /* 0x0000000f00117213 */ /* 0x000fe40000000000 */
[----:B-1----:R-:W-:-:S03]  /*0d80*/  IABS R10, R12 ;  /* 0x0000000c000a7213 */ /* 0x002fc60000000000 */
[----:B------:R-:W-:-:S04]  /*0d90*/  IMAD.HI.U32 R11, R14, R17, RZ ;  /* 0x000000110e0b7227 */ /* 0x000fc800078e00ff */
[----:B------:R-:W-:-:S04]  /*0da0*/  IMAD.MOV R16, RZ, RZ, -R11 ;  /* 0x000000ffff107224 */ /* 0x000fc800078e0a0b */
[----:B------:R-:W-:-:S05]  /*0db0*/  IMAD R16, R10, R16, R17 ;  /* 0x000000100a107224 */ /* 0x000fca00078e0211 */
[----:B------:R-:W-:-:S13]  /*0dc0*/  ISETP.GT.U32.AND P1, PT, R13, R16, PT ;  /* 0x000000100d00720c */ /* 0x000fda0003f24070 */
[----:B------:R-:W-:Y:S01]  /*0dd0*/  @!P1 IADD3 R16, PT, PT, R16, -R10, RZ ;  /* 0x8000000a10109210 */ /* 0x000fe20007ffe0ff */
[----:B------:R-:W-:-:S03]  /*0de0*/  @!P1 VIADD R11, R11, 0x1 ;  /* 0x000000010b0b9836 */ /* 0x000fc60000000000 */
[----:B------:R-:W-:Y:S02]  /*0df0*/  ISETP.GE.U32.AND P0, PT, R16, R13, PT ;  /* 0x0000000d1000720c */ /* 0x000fe40003f06070 */
[----:B------:R-:W-:-:S04]  /*0e00*/  LOP3.LUT R16, R15, R12, RZ, 0x3c, !PT ;  /* 0x0000000c0f107212 */ /* 0x000fc800078e3cff */
[----:B------:R-:W-:-:S07]  /*0e10*/  ISETP.GE.AND P2, PT, R16, RZ, PT ;  /* 0x000000ff1000720c */ /* 0x000fce0003f46270 */
[----:B------:R-:W-:Y:S02]  /*0e20*/  @P0 IADD3 R11, PT, PT, R11, 0x1, RZ ;  /* 0x000000010b0b0810 */ /* 0x000fe40007ffe0ff */
[----:B------:R-:W-:-:S03]  /*0e30*/  ISETP.NE.AND P0, PT, R12, RZ, PT ;  /* 0x000000ff0c00720c */ /* 0x000fc60003f05270 */
[----:B------:R-:W-:Y:S01]  /*0e40*/  IMAD.MOV.U32 R16, RZ, RZ, R11 ;  /* 0x000000ffff107224 */ /* 0x000fe200078e000b */
[----:B------:R-:W-:-:S04]  /*0e50*/  LOP3.LUT R11, RZ, R12, RZ, 0x33, !PT ;  /* 0x0000000cff0b7212 */ /* 0x000fc800078e33ff */
[----:B------:R-:W-:-:S04]  /*0e60*/  @!P2 IADD3 R16, PT, PT, -R16, RZ, RZ ;  /* 0x000000ff1010a210 */ /* 0x000fc80007ffe1ff */
[----:B------:R-:W-:-:S05]  /*0e70*/  SEL R19, R11, R16, !P0 ;  /* 0x000000100b137207 */ /* 0x000fca0004000000 */
[----:B------:R-:W-:-:S04]  /*0e80*/  IMAD.WIDE R16, R19, 0x4, R4 ;  /* 0x0000000413107825 */ /* 0x000fc800078e0204 */
[----:B------:R-:W-:Y:S02]  /*0e90*/  IMAD.WIDE R18, R19, 0x4, R6 ;  /* 0x0000000413127825 */ /* 0x000fe400078e0206 */
[----:B------:R-:W2:Y:S04]  /*0ea0*/  LDG.E R16, desc[UR4][R16.64] ;  /* 0x0000000410107981 */ /* 0x000ea8000c1e1900 */
[----:B------:R-:W2:Y:S02]  /*0eb0*/  LDG.E R19, desc[UR4][R18.64] ;  /* 0x0000000412137981 */ /* 0x000ea4000c1e1900 */
[----:B--2---:R-:W-:-:S13]  /*0ec0*/  FSETP.GEU.AND P1, PT, R16, R19, PT ;  /* 0x000000131000720b */ /* 0x004fda0003f2e000 */
[----:B0-----:R-:W0:Y:S02]  /*0ed0*/  @!P1 LDC.64 R20, c[0x0][0x380] ;  /* 0x0000e000ff149b82 */ /* 0x001e240000000a00 */
[----:B0-----:R-:W-:-:S05]  /*0ee0*/  @!P1 IMAD.WIDE R20, R15, 0x8, R20 ;  /* 0x000000080f149825 */ /* 0x001fca00078e0214 */
[----:B------:R-:W2:Y:S01]  /*0ef0*/  @!P1 LDG.E.64 R22, desc[UR4][R20.64] ;  /* 0x0000000414169981 */ /* 0x000ea2000c1e1b00 */
[----:B------:R-:W-:-:S05]  /*0f00*/  IMAD.WIDE R24, R15, 0x8, R8 ;  /* 0x000000080f187825 */ /* 0x000fca00078e0208 */
[----:B------:R-:W2:Y:S01]  /*0f10*/  @P1 LDG.E.64 R22, desc[UR4][R24.64] ;  /* 0x0000000418161981 */ /* 0x000ea2000c1e1b00 */
[----:B------:R-:W-:-:S05]  /*0f20*/  IMAD.IADD R15, R0, 0x1, R15 ;  /* 0x00000001000f7824 */ /* 0x000fca00078e020f */
[----:B------:R-:W-:Y:S01]  /*0f30*/  ISETP.GE.AND P1, PT, R15, R2, PT ;  /* 0x000000020f00720c */ /* 0x000fe20003f26270 */
[----:B--2---:R0:W-:-:S12]  /*0f40*/  STG.E.64 desc[UR4][R24.64], R22 ;  /* 0x0000001618007986 */ /* 0x0041d8000c101b04 */
[----:B------:R-:W-:Y:S05]  /*0f50*/  @!P1 BRA `(.L_x_33) ;  /* 0xfffffffc00849947 */ /* 0x000fea000383ffff */
[----:B------:R-:W-:Y:S05]  /*0f60*/  BSYNC.RECONVERGENT B0 ;  /* 0x0000000000007941 */ /* 0x000fea0003800200 */
.L_x_32:
[----:B------:R-:W1:Y:S01]  /*0f70*/  I2F.RP R9, R10 ;  /* 0x0000000a00097306 */ /* 0x000e620000209400 */
[----:B------:R-:W2:Y:S08]  /*0f80*/  LDC R8, c[0x0][0x3ac] ;  /* 0x0000eb00ff087b82 */ /* 0x000eb00000000800 */
[----:B------:R-:W3:Y:S01]  /*0f90*/  LDC.64 R4, c[0x0][0x390] ;  /* 0x0000e400ff047b82 */ /* 0x000ee20000000a00 */
[----:B-1----:R-:W1:Y:S07]  /*0fa0*/  MUFU.RCP R9, R9 ;  /* 0x0000000900097308 */ /* 0x002e6e0000001000 */
[----:B------:R-:W4:Y:S01]  /*0fb0*/  LDC.64 R6, c[0x0][0x398] ;  /* 0x0000e600ff067b82 */ /* 0x000f220000000a00 */
[----:B-1----:R-:W-:-:S04]  /*0fc0*/  IADD3 R12, PT, PT, R9, 0xffffffe, RZ ;  /* 0x0ffffffe090c7810 */ /* 0x002fc80007ffe0ff */
[----:B------:R1:W5:Y:S02]  /*0fd0*/  F2I.FTZ.U32.TRUNC.NTZ R13, R12 ;  /* 0x0000000c000d7305 */ /* 0x000364000021f000 */
[----:B-1----:R-:W-:Y:S02]  /*0fe0*/  HFMA2 R12, -RZ, RZ, 0, 0 ;  /* 0x00000000ff0c7431 */ /* 0x002fe400000001ff */
[----:B-----5:R-:W-:-:S04]  /*0ff0*/  IMAD.MOV R15, RZ, RZ, -R13 ;  /* 0x000000ffff0f7224 */ /* 0x020fc800078e0a0d */
[----:B------:R-:W-:-:S04]  /*1000*/  IMAD R15, R15, R10, RZ ;  /* 0x0000000a0f0f7224 */ /* 0x000fc800078e02ff */
[----:B--23--:R-:W-:-:S07]  /*1010*/  IMAD.HI.U32 R16, R13, R15, R12 ;  /* 0x0000000f0d107227 */ /* 0x00cfce00078e000c */
.L_x_34:
[----:B------:R-:W-:Y:S02]  /*1020*/  IABS R13, R3 ;  /* 0x00000003000d7213 */ /* 0x000fe40000000000 */
[----:B-1----:R-:W-:-:S03]  /*1030*/  IABS R14, R8 ;  /* 0x00000008000e7213 */ /* 0x002fc60000000000 */
[----:B------:R-:W-:-:S04]  /*1040*/  IMAD.HI.U32 R9, R16, R13, RZ ;  /* 0x0000000d10097227 */ /* 0x000fc800078e00ff */
[----:B------:R-:W-:-:S04]  /*1050*/  IMAD.MOV R12, RZ, RZ, -R9 ;  /* 0x000000ffff0c7224 */ /* 0x000fc800078e0a09 */
[----:B------:R-:W-:Y:S01]  /*1060*/  IMAD R13, R14, R12, R13 ;  /* 0x0000000c0e0d7224 */ /* 0x000fe200078e020d */
[----:B------:R-:W-:-:S04]  /*1070*/  LOP3.LUT R12, R3, R8, RZ, 0x3c, !PT ;  /* 0x00000008030c7212 */ /* 0x000fc800078e3cff */
[----:B------:R-:W-:Y:S02]  /*1080*/  ISETP.GT.U32.AND P2, PT, R10, R13, PT ;  /* 0x0000000d0a00720c */ /* 0x000fe40003f44070 */
[----:B------:R-:W-:-:S11]  /*1090*/  ISETP.GE.AND P3, PT, R12, RZ, PT ;  /* 0x000000ff0c00720c */ /* 0x000fd60003f66270 */
[----:B------:R-:W-:Y:S01]  /*10a0*/  @!P2 IADD3 R13, PT, PT, R13, -R14, RZ ;  /* 0x8000000e0d0da210 */ /* 0x000fe20007ffe0ff */
[----:B------:R-:W-:-:S03]  /*10b0*/  @!P2 VIADD R9, R9, 0x1 ;  /* 0x000000010909a836 */ /* 0x000fc60000000000 */
[----:B------:R-:W-:-:S13]  /*10c0*/  ISETP.GE.U32.AND P1, PT, R13, R10, PT ;  /* 0x0000000a0d00720c */ /* 0x000fda0003f26070 */
[----:B------:R-:W-:-:S05]  /*10d0*/  @P1 IADD3 R9, PT, PT, R9, 0x1, RZ ;  /* 0x0000000109091810 */ /* 0x000fca0007ffe0ff */
[----:B------:R-:W-:-:S05]  /*10e0*/  @!P3 IMAD.MOV R9, RZ, RZ, -R9 ;  /* 0x000000ffff09b224 */ /* 0x000fca00078e0a09 */
[----:B------:R-:W-:-:S05]  /*10f0*/  SEL R9, R11, R9, !P0 ;  /* 0x000000090b097207 */ /* 0x000fca0004000000 */
[----:B------:R-:W-:-:S04]  /*1100*/  IMAD.WIDE R12, R9, 0x4, R4 ;  /* 0x00000004090c7825 */ /* 0x000fc800078e0204 */
[----:B----4-:R-:W-:Y:S02]  /*1110*/  IMAD.WIDE R14, R9, 0x4, R6 ;  /* 0x00000004090e7825 */ /* 0x010fe400078e0206 */
[----:B------:R-:W2:Y:S04]  /*1120*/  LDG.E R12, desc[UR4][R12.64] ;  /* 0x000000040c0c7981 */ /* 0x000ea8000c1e1900 */
[----:B------:R-:W2:Y:S01]  /*1130*/  LDG.E R9, desc[UR4][R14.64] ;  /* 0x000000040e097981 */ /* 0x000ea2000c1e1900 */
[----:B------:R-:W-:Y:S02]  /*1140*/  IADD3 R3, PT, PT, R0, R3, RZ ;  /* 0x0000000300037210 */ /* 0x000fe40007ffe0ff */
[----:B--2---:R-:W-:-:S04]  /*1150*/  FSETP.GEU.AND P1, PT, R12, R9, PT ;  /* 0x000000090c00720b */ /* 0x004fc80003f2e000 */
[----:B------:R-:W-:Y:S02]  /*1160*/  FSEL R9, R12, R9, !P1 ;  /* 0x000000090c097208 */ /* 0x000fe40004800000 */
[----:B------:R-:W-:-:S03]  /*1170*/  ISETP.GE.AND P1, PT, R3, R2, PT ;  /* 0x000000020300720c */ /* 0x000fc60003f26270 */
[----:B------:R1:W-:Y:S10]  /*1180*/  STG.E desc[UR4][R14.64], R9 ;  /* 0x000000090e007986 */ /* 0x0003f4000c101904 */
[----:B------:R-:W-:Y:S05]  /*1190*/  @!P1 BRA `(.L_x_34) ;  /* 0xfffffffc00a09947 */ /* 0x000fea000383ffff */
[----:B------:R-:W-:Y:S05]  /*11a0*/  EXIT ;  /* 0x000000000000794d */ /* 0x000fea0003800000 */
.L_x_35:
        /* <DEDUP_REMOVED lines=13> */
.L_x_41:


//--------------------- .text._Z18update_global_bestPfPdi --------------------------
	.section	.text._Z18update_global_bestPfPdi,"ax",@progbits
	.align	128
        .global         _Z18update_global_bestPfPdi
        .type           _Z18update_global_bestPfPdi,@function
        .size           _Z18update_global_bestPfPdi,(.L_x_42 - _Z18update_global_bestPfPdi)
        .other          _Z18update_global_bestPfPdi,@"STO_CUDA_ENTRY STV_DEFAULT"
_Z18update_global_bestPfPdi:
.text._Z18update_global_bestPfPdi:
[----:B------:R-:W-:Y:S01]  /*0000*/  LDC R1, c[0x0][0x37c] ;  /* 0x0000df00ff017b82 */ /* 0x000fe20000000800 */
[----:B------:R-:W0:Y:S01]  /*0010*/  S2R R7, SR_TID.X ;  /* 0x0000000000077919 */ /* 0x000e220000002100 */
[----:B------:R-:W0:Y:S01]  /*0020*/  LDCU UR4, c[0x0][0x390] ;  /* 0x00007200ff0477ac */ /* 0x000e220008000800 */
[----:B------:R-:W-:Y:S01]  /*0030*/  IMAD.MOV.U32 R0, RZ, RZ, 0x7f800000 ;  /* 0x7f800000ff007424 */ /* 0x000fe200078e00ff */
[----:B------:R-:W1:Y:S01]  /*0040*/  LDCU.64 UR6, c[0x0][0x358] ;  /* 0x00006b00ff0677ac */ /* 0x000e620008000a00 */
[----:B0-----:R-:W-:-:S13]  /*0050*/  ISETP.GE.AND P0, PT, R7, UR4, PT ;  /* 0x0000000407007c0c */ /* 0x001fda000bf06270 */
[----:B------:R-:W0:Y:S02]  /*0060*/  @!P0 LDC.64 R2, c[0x0][0x380] ;  /* 0x0000e000ff028b82 */ /* 0x000e240000000a00 */
[----:B0-----:R-:W-:-:S05]  /*0070*/  @!P0 IMAD.WIDE.U32 R2, R7, 0x4, R2 ;  /* 0x0000000407028825 */ /* 0x001fca00078e0002 */
[----:B-1----:R-:W2:Y:S01]  /*0080*/  @!P0 LDG.E R0, desc[UR6][R2.64] ;  /* 0x0000000602008981 */ /* 0x002ea2000c1e1900 */
[----:B------:R-:W0:Y:S01]  /*0090*/  S2UR UR5, SR_CgaCtaId ;  /* 0x00000000000579c3 */ /* 0x000e220000008800 */
[----:B------:R-:W-:Y:S01]  /*00a0*/  UMOV UR4, 0x400 ;  /* 0x0000040000047882 */ /* 0x000fe20000000000 */
[----:B------:R-:W1:Y:S01]  /*00b0*/  LDCU UR8, c[0x0][0x360] ;  /* 0x00006c00ff0877ac */ /* 0x000e620008000800 */
[----:B------:R-:W-:Y:S01]  /*00c0*/  ISETP.NE.AND P0, PT, R7, RZ, PT ;  /* 0x000000ff0700720c */ /* 0x000fe20003f05270 */
[----:B-1----:R-:W-:Y:S02]  /*00d0*/  UISETP.GE.U32.AND UP0, UPT, UR8, 0x2, UPT ;  /* 0x000000020800788c */ /* 0x002fe4000bf06070 */
[----:B0-----:R-:W-:-:S06]  /*00e0*/  ULEA UR4, UR5, UR4, 0x18 ;  /* 0x0000000405047291 */ /* 0x001fcc000f8ec0ff */
[----:B------:R-:W-:-:S05]  /*00f0*/  LEA R5, R7, UR4, 0x2 ;  /* 0x0000000407057c11 */ /* 0x000fca000f8e10ff */
[----:B--2---:R0:W-:Y:S01]  /*0100*/  STS [R5], R0 ;  /* 0x0000000005007388 */ /* 0x0041e20000000800 */
[----:B------:R-:W-:Y:S06]  /*0110*/  BAR.SYNC.DEFER_BLOCKING 0x0 ;  /* 0x0000000000007b1d */ /* 0x000fec0000010000 */
[----:B------:R-:W-:Y:S05]  /*0120*/  BRA.U !UP0, `(.L_x_36) ;  /* 0x0000000108307547 */ /* 0x000fea000b800000 */
[----:B0-----:R-:W-:-:S07]  /*0130*/  IMAD.U32 R0, RZ, RZ, UR8 ;  /* 0x00000008ff007e24 */ /* 0x001fce000f8e00ff */
.L_x_37:
[----:B------:R-:W-:-:S04]  /*0140*/  SHF.R.U32.HI R4, RZ, 0x1, R0 ;  /* 0x00000001ff047819 */ /* 0x000fc80000011600 */
[----:B------:R-:W-:-:S13]  /*0150*/  ISETP.GE.U32.AND P1, PT, R7, R4, PT ;  /* 0x000000040700720c */ /* 0x000fda0003f26070 */
[----:B------:R-:W-:Y:S01]  /*0160*/  @!P1 IMAD R3, R4, 0x4, R5 ;  /* 0x0000000404039824 */ /* 0x000fe200078e0205 */
[----:B------:R-:W-:Y:S05]  /*0170*/  @!P1 LDS R2, [R5] ;  /* 0x0000000005029984 */ /* 0x000fea0000000800 */
[----:B------:R-:W0:Y:S02]  /*0180*/  @!P1 LDS R3, [R3] ;  /* 0x0000000003039984 */ /* 0x000e240000000800 */
[----:B0-----:R-:W-:-:S05]  /*0190*/  @!P1 FMNMX R2, R2, R3, PT ;  /* 0x0000000302029209 */ /* 0x001fca0003800000 */
[----:B------:R1:W-:Y:S01]  /*01a0*/  @!P1 STS [R5], R2 ;  /* 0x0000000205009388 */ /* 0x0003e20000000800 */
[----:B------:R-:W-:Y:S01]  /*01b0*/  BAR.SYNC.DEFER_BLOCKING 0x0 ;  /* 0x0000000000007b1d */ /* 0x000fe20000010000 */
[----:B------:R-:W-:Y:S01]  /*01c0*/  ISETP.GT.U32.AND P1, PT, R0, 0x3, PT ;  /* 0x000000030000780c */ /* 0x000fe20003f24070 */
[----:B------:R-:W-:-:S12]  /*01d0*/  IMAD.MOV.U32 R0, RZ, RZ, R4 ;  /* 0x000000ffff007224 */ /* 0x000fd800078e0004 */
[----:B-1----:R-:W-:Y:S05]  /*01e0*/  @P1 BRA `(.L_x_37) ;  /* 0xfffffffc00d41947 */ /* 0x002fea000383ffff */
.L_x_36:
[----:B------:R-:W-:Y:S05]  /*01f0*/  @P0 EXIT ;  /* 0x000000000000094d */ /* 0x000fea0003800000 */
[----:B0-----:R-:W0:Y:S02]  /*0200*/  LDC.64 R4, c[0x0][0x388] ;  /* 0x0000e200ff047b82 */ /* 0x001e240000000a00 */
[----:B0-----:R-:W2:Y:S06]  /*0210*/  LDG.E.64 R6, desc[UR6][R4.64] ;  /* 0x0000000604067981 */ /* 0x001eac000c1e1b00 */
[----:B------:R-:W0:Y:S01]  /*0220*/  S2UR UR5, SR_CgaCtaId ;  /* 0x00000000000579c3 */ /* 0x000e220000008800 */
[----:B------:R-:W-:Y:S02]  /*0230*/  UMOV UR4, 0x400 ;  /* 0x0000040000047882 */ /* 0x000fe40000000000 */
[----:B0-----:R-:W-:-:S09]  /*0240*/  ULEA UR4, UR5, UR4, 0x18 ;  /* 0x0000000405047291 */ /* 0x001fd2000f8ec0ff */
[----:B------:R-:W0:Y:S02]  /*0250*/  LDS R0, [UR4] ;  /* 0x00000004ff007984 */ /* 0x000e240008000800 */
[----:B0-----:R-:W2:Y:S02]  /*0260*/  F2F.F64.F32 R2, R0 ;  /* 0x0000000000027310 */ /* 0x001ea40000201800 */
[----:B--2---:R-:W-:-:S06]  /*0270*/  DSETP.GT.AND P0, PT, R6, R2, PT ;  /* 0x000000020600722a */ /* 0x004fcc0003f04000 */
[----:B------:R-:W-:Y:S02]  /*0280*/  FSEL R2, R2, R6, P0 ;  /* 0x0000000602027208 */ /* 0x000fe40000000000 */
[----:B------:R-:W-:-:S05]  /*0290*/  FSEL R3, R3, R7, P0 ;  /* 0x0000000703037208 */ /* 0x000fca0000000000 */
[----:B------:R-:W-:Y:S01]  /*02a0*/  STG.E.64 desc[UR6][R4.64], R2 ;  /* 0x0000000204007986 */ /* 0x000fe2000c101b06 */
[----:B------:R-:W-:Y:S05]  /*02b0*/  EXIT ;  /* 0x000000000000794d */ /* 0x000fea0003800000 */
.L_x_38:
        /* <DEDUP_REMOVED lines=12> */
.L_x_42:


//--------------------- .nv.global.init           --------------------------
	.section	.nv.global.init,"aw",@progbits
	.align	4
.nv.global.init:
	.type		mrg32k3aM1SubSeq,@object
	.size		mrg32k3aM1SubSeq,(mrg32k3aM2SubSeq - mrg32k3aM1SubSeq)
mrg32k3aM1SubSeq:
        /*0000*/ 	.byte	0x0b, 0xcc, 0xee, 0x04, 0x73, 0x29, 0x8b, 0x6f, 0xf6, 0x53, 0x03, 0xf6, 0x23, 0xf6, 0xea, 0xda
        /* <DEDUP_REMOVED lines=125> */
	.type		mrg32k3aM2SubSeq,@object
	.size		mrg32k3aM2SubSeq,(mrg32k3aM1 - mrg32k3aM2SubSeq)
mrg32k3aM2SubSeq:
        /* <DEDUP_REMOVED lines=126> */
	.type		mrg32k3aM1,@object
	.size		mrg32k3aM1,(mrg32k3aM1Seq - mrg32k3aM1)
mrg32k3aM1:
        /* <DEDUP_REMOVED lines=144> */
	.type		mrg32k3aM1Seq,@object
	.size		mrg32k3aM1Seq,(mrg32k3aM2 - mrg32k3aM1Seq)
mrg32k3aM1Seq:
        /* <DEDUP_REMOVED lines=144> */
	.type		mrg32k3aM2,@object
	.size		mrg32k3aM2,(mrg32k3aM2Seq - mrg32k3aM2)
mrg32k3aM2:
        /* <DEDUP_REMOVED lines=144> */
	.type		mrg32k3aM2Seq,@object
	.size		mrg32k3aM2Seq,(precalc_xorwow_matrix - mrg32k3aM2Seq)
mrg32k3aM2Seq:
        /* <DEDUP_REMOVED lines=144> */
	.type		precalc_xorwow_matrix,@object
	.size		precalc_xorwow_matrix,(precalc_xorwow_offset_matrix - precalc_xorwow_matrix)
precalc_xorwow_matrix:
        /* <DEDUP_REMOVED lines=6400> */
	.type		precalc_xorwow_offset_matrix,@object
	.size		precalc_xorwow_offset_matrix,(.L_1 - precalc_xorwow_offset_matrix)
precalc_xorwow_offset_matrix:
        /* <DEDUP_REMOVED lines=6400> */
.L_1:


//--------------------- .nv.shared._Z16update_positionsPdS_S_S_iii --------------------------
	.section	.nv.shared._Z16update_positionsPdS_S_S_iii,"aw",@nobits
	.sectionflags	@""
	.align	16
	.zero		1024


//--------------------- .nv.shared.reserved.0     --------------------------
	.section	.nv.shared.reserved.0,"aw",@nobits
	.weak		__nv_reservedSMEM_offset_0_alias
	.size		__nv_reservedSMEM_offset_0_alias, 0, 64
	.other		__nv_reservedSMEM_offset_0_alias,@"STO_CUDA_RESERVED_SHARED STV_DEFAULT"
__nv_reservedSMEM_offset_0_alias:
	.zero		0
	.zero		64


//--------------------- .nv.shared._Z15init_populationPdS_iii --------------------------
	.section	.nv.shared._Z15init_populationPdS_iii,"aw",@nobits
	.sectionflags	@""
	.align	16
	.zero		1024


//--------------------- .nv.shared._Z12calc_fitnessPdS_PfS0_S_ii --------------------------
	.section	.nv.shared._Z12calc_fitnessPdS_PfS0_S_ii,"aw",@nobits
	.sectionflags	@""
	.align	16
	.zero		1024


//--------------------- .nv.shared._Z18update_global_bestPfPdi --------------------------
	.section	.nv.shared._Z18update_global_bestPfPdi,"aw",@nobits
	.sectionflags	@""
	.align	16
	.zero		1024


//--------------------- .nv.constant0._Z16update_positionsPdS_S_S_iii --------------------------
	.section	.nv.constant0._Z16update_positionsPdS_S_S_iii,"a",@progbits
	.sectionflags	@""
	.align	4
.nv.constant0._Z16update_positionsPdS_S_S_iii:
	.zero		940


//--------------------- .nv.constant0._Z15init_populationPdS_iii --------------------------
	.section	.nv.constant0._Z15init_populationPdS_iii,"a",@progbits
	.sectionflags	@""
	.align	4
.nv.constant0._Z15init_populationPdS_iii:
	.zero		924


//--------------------- .nv.constant0._Z12calc_fitnessPdS_PfS0_S_ii --------------------------
	.section	.nv.constant0._Z12calc_fitnessPdS_PfS0_S_ii,"a",@progbits
	.sectionflags	@""
	.align	4
.nv.constant0._Z12calc_fitnessPdS_PfS0_S_ii:
	.zero		944


//--------------------- .nv.constant0._Z18update_global_bestPfPdi --------------------------
	.section	.nv.constant0._Z18update_global_bestPfPdi,"a",@progbits
	.sectionflags	@""
	.align	4
.nv.constant0._Z18update_global_bestPfPdi:
	.zero		916


//--------------------- SYMBOLS --------------------------

	.type		.nv.reservedSmem.offset0,@object
	.size		.nv.reservedSmem.offset0,0x4
	.type		.nv.reservedSmem.cap,@object
	.size		.nv.reservedSmem.cap,0x4
